	.target	sm_90a

	.elftype	@"ET_EXEC"


//--------------------- .note.nv.tkinfo           --------------------------
	.section	.note.nv.tkinfo,"",@"SHT_NOTE"
	.sectionflags	@"SHF_NOTE_NV_TKINFO"
	.tkinfo
        /*0018*/ 	.word	0x00000002
        /*0030*/ 	.string	""
        /*0030*/ 	.string	"ptxas"
        /*0030*/ 	.string	"Cuda compilation tools, release 13.0, V13.0.88"
        /*0030*/ 	.string	"Build cuda_13.0.r13.0/compiler.36424714_0"
        /*0030*/ 	.string	"-arch sm_90a -m 64 "



//--------------------- .note.nv.cuinfo           --------------------------
	.section	.note.nv.cuinfo,"",@"SHT_NOTE"
	.sectionflags	@"SHF_NOTE_NV_CUINFO"
        /*0018*/ 	.short	0x0002
        /*001a*/ 	.short	0x005a
        /*001c*/ 	.short	0x0082
	.zero		2


//--------------------- .nv.info                  --------------------------
	.section	.nv.info,"",@"SHT_CUDA_INFO"
	.align	4


	//----- nvinfo : EIATTR_REGCOUNT
	.align		4
        /*0000*/ 	.byte	0x04, 0x2f
        /*0002*/ 	.short	(.L_12 - .L_11)
	.align		4
.L_11:
        /*0004*/ 	.word	index@(_ZN7cutlass6KernelINS_4gemm6kernel13TrmmUniversalINS1_11threadblock13MmaMultistageINS1_9GemmShapeILi32ELi32ELi16EEENS_9transform11threadblock44PredicatedTileAccessIteratorTriangularMatrixINS_11MatrixShapeILi32ELi16EEEdNS_6layout8RowMajorELi1ENS8_29PitchLinearWarpRakedThreadMapINS_16PitchLinearShapeILi16ELi32EEELi128ENSG_ILi16ELi2EEELi1EEELNS_8SideModeE1ELNS_8FillModeE0ELNS_8DiagTypeE3ENS_5ArrayIdLi1ELb1EEEEENS9_25RegularTileAccessIteratorISC_dNSD_40RowMajorTensorOpMultiplicand64bCrosswiseELi1ESJ_Li8EEELNS_4arch14CacheOperation4KindE0ENSA_INSB_ILi16ELi32EEEdSE_Li0ENS8_31PitchLinearWarpStripedThreadMapINSG_ILi32ELi16EEELi128ESI_Li1EEELSK_1ELSL_2ELSM_0ESO_EENSQ_ISW_dNSD_40RowMajorTensorOpMultiplicandCongruous64bELi0ESZ_Li8EEELSV_0EdSE_NS4_9MmaPolicyINS1_4warp11MmaTensorOpINS6_ILi16ELi16ELi16EEEdSR_dS11_dSE_NS14_17MmaTensorOpPolicyINST_3MmaINS6_ILi8ELi8ELi4EEELi32EdSE_dNSD_11ColumnMajorEdSE_NST_13OpMultiplyAddEEENSB_ILi1ELi1EEEEELi1ELb0EbEENSB_ILi0ELi0EEES1G_Li1EEELi3ELNS1_23SharedMemoryClearOptionE1EbEENS_8epilogue11threadblock8EpilogueIS7_S1F_Li1ENS1L_22PredicatedTileIteratorINS1L_26OutputTileOptimalThreadMapINS1L_15OutputTileShapeILi32ELi8ELi2ELi1ELi1EEENS1P_ILi1ELi2ELi1ELi1ELi2EEELi128ELi1ELi64EEEdLb0ENSD_9NoPermuteELb1EEENS1K_4warp24FragmentIteratorTensorOpIS16_S19_dNSN_IdLi2ELb1EEESE_EENS1V_20TileIteratorTensorOpIS16_S19_dSE_EENS1L_18SharedLoadIteratorINS1S_18CompactedThreadMapEdLi8EEENS1K_6thread17LinearCombinationIdLi1EddLNS24_9ScaleType4KindE0ELNS_15FloatRoundStyleE2EdEENSB_ILi0ELi4EEELi1ELi1EEENS4_30GemmIdentityThreadblockSwizzleILi1EEELSK_1ELSL_2ELSM_0EEEEEvNT_6ParamsE)
        /*0008*/ 	.word	0x00000048


	//----- nvinfo : EIATTR_FRAME_SIZE
	.align		4
.L_12:
        /*000c*/ 	.byte	0x04, 0x11
        /*000e*/ 	.short	(.L_14 - .L_13)
	.align		4
.L_13:
        /*0010*/ 	.word	index@(_ZN7cutlass6KernelINS_4gemm6kernel13TrmmUniversalINS1_11threadblock13MmaMultistageINS1_9GemmShapeILi32ELi32ELi16EEENS_9transform11threadblock44PredicatedTileAccessIteratorTriangularMatrixINS_11MatrixShapeILi32ELi16EEEdNS_6layout8RowMajorELi1ENS8_29PitchLinearWarpRakedThreadMapINS_16PitchLinearShapeILi16ELi32EEELi128ENSG_ILi16ELi2EEELi1EEELNS_8SideModeE1ELNS_8FillModeE0ELNS_8DiagTypeE3ENS_5ArrayIdLi1ELb1EEEEENS9_25RegularTileAccessIteratorISC_dNSD_40RowMajorTensorOpMultiplicand64bCrosswiseELi1ESJ_Li8EEELNS_4arch14CacheOperation4KindE0ENSA_INSB_ILi16ELi32EEEdSE_Li0ENS8_31PitchLinearWarpStripedThreadMapINSG_ILi32ELi16EEELi128ESI_Li1EEELSK_1ELSL_2ELSM_0ESO_EENSQ_ISW_dNSD_40RowMajorTensorOpMultiplicandCongruous64bELi0ESZ_Li8EEELSV_0EdSE_NS4_9MmaPolicyINS1_4warp11MmaTensorOpINS6_ILi16ELi16ELi16EEEdSR_dS11_dSE_NS14_17MmaTensorOpPolicyINST_3MmaINS6_ILi8ELi8ELi4EEELi32EdSE_dNSD_11ColumnMajorEdSE_NST_13OpMultiplyAddEEENSB_ILi1ELi1EEEEELi1ELb0EbEENSB_ILi0ELi0EEES1G_Li1EEELi3ELNS1_23SharedMemoryClearOptionE1EbEENS_8epilogue11threadblock8EpilogueIS7_S1F_Li1ENS1L_22PredicatedTileIteratorINS1L_26OutputTileOptimalThreadMapINS1L_15OutputTileShapeILi32ELi8ELi2ELi1ELi1EEENS1P_ILi1ELi2ELi1ELi1ELi2EEELi128ELi1ELi64EEEdLb0ENSD_9NoPermuteELb1EEENS1K_4warp24FragmentIteratorTensorOpIS16_S19_dNSN_IdLi2ELb1EEESE_EENS1V_20TileIteratorTensorOpIS16_S19_dSE_EENS1L_18SharedLoadIteratorINS1S_18CompactedThreadMapEdLi8EEENS1K_6thread17LinearCombinationIdLi1EddLNS24_9ScaleType4KindE0ELNS_15FloatRoundStyleE2EdEENSB_ILi0ELi4EEELi1ELi1EEENS4_30GemmIdentityThreadblockSwizzleILi1EEELSK_1ELSL_2ELSM_0EEEEEvNT_6ParamsE)
        /*0014*/ 	.word	0x00000000


	//----- nvinfo : EIATTR_MIN_STACK_SIZE
	.align		4
.L_14:
        /*0018*/ 	.byte	0x04, 0x12
        /*001a*/ 	.short	(.L_16 - .L_15)
	.align		4
.L_15:
        /*001c*/ 	.word	index@(_ZN7cutlass6KernelINS_4gemm6kernel13TrmmUniversalINS1_11threadblock13MmaMultistageINS1_9GemmShapeILi32ELi32ELi16EEENS_9transform11threadblock44PredicatedTileAccessIteratorTriangularMatrixINS_11MatrixShapeILi32ELi16EEEdNS_6layout8RowMajorELi1ENS8_29PitchLinearWarpRakedThreadMapINS_16PitchLinearShapeILi16ELi32EEELi128ENSG_ILi16ELi2EEELi1EEELNS_8SideModeE1ELNS_8FillModeE0ELNS_8DiagTypeE3ENS_5ArrayIdLi1ELb1EEEEENS9_25RegularTileAccessIteratorISC_dNSD_40RowMajorTensorOpMultiplicand64bCrosswiseELi1ESJ_Li8EEELNS_4arch14CacheOperation4KindE0ENSA_INSB_ILi16ELi32EEEdSE_Li0ENS8_31PitchLinearWarpStripedThreadMapINSG_ILi32ELi16EEELi128ESI_Li1EEELSK_1ELSL_2ELSM_0ESO_EENSQ_ISW_dNSD_40RowMajorTensorOpMultiplicandCongruous64bELi0ESZ_Li8EEELSV_0EdSE_NS4_9MmaPolicyINS1_4warp11MmaTensorOpINS6_ILi16ELi16ELi16EEEdSR_dS11_dSE_NS14_17MmaTensorOpPolicyINST_3MmaINS6_ILi8ELi8ELi4EEELi32EdSE_dNSD_11ColumnMajorEdSE_NST_13OpMultiplyAddEEENSB_ILi1ELi1EEEEELi1ELb0EbEENSB_ILi0ELi0EEES1G_Li1EEELi3ELNS1_23SharedMemoryClearOptionE1EbEENS_8epilogue11threadblock8EpilogueIS7_S1F_Li1ENS1L_22PredicatedTileIteratorINS1L_26OutputTileOptimalThreadMapINS1L_15OutputTileShapeILi32ELi8ELi2ELi1ELi1EEENS1P_ILi1ELi2ELi1ELi1ELi2EEELi128ELi1ELi64EEEdLb0ENSD_9NoPermuteELb1EEENS1K_4warp24FragmentIteratorTensorOpIS16_S19_dNSN_IdLi2ELb1EEESE_EENS1V_20TileIteratorTensorOpIS16_S19_dSE_EENS1L_18SharedLoadIteratorINS1S_18CompactedThreadMapEdLi8EEENS1K_6thread17LinearCombinationIdLi1EddLNS24_9ScaleType4KindE0ELNS_15FloatRoundStyleE2EdEENSB_ILi0ELi4EEELi1ELi1EEENS4_30GemmIdentityThreadblockSwizzleILi1EEELSK_1ELSL_2ELSM_0EEEEEvNT_6ParamsE)
        /*0020*/ 	.word	0x00000000
.L_16:


//--------------------- .nv.compat                --------------------------
	.section	.nv.compat,"",@"SHT_CUDA_COMPAT_INFO"
	.align	4
        /*0000*/ 	.byte	0x02, 0x09, 0x01, 0x00, 0x02, 0x02, 0x01, 0x00, 0x02, 0x05, 0x05, 0x00, 0x03, 0x07, 0x01, 0x01
        /*0010*/ 	.byte	0x02, 0x03, 0x00, 0x00, 0x02, 0x06, 0x01, 0x00, 0x04, 0x0b, 0x08, 0x00, 0x00, 0x00, 0x00, 0x00
        /*0020*/ 	.byte	0x00, 0x00, 0x00, 0x00


//--------------------- .nv.info._ZN7cutlass6KernelINS_4gemm6kernel13TrmmUniversalINS1_11threadblock13MmaMultistageINS1_9GemmShapeILi32ELi32ELi16EEENS_9transform11threadblock44PredicatedTileAccessIteratorTriangularMatrixINS_11MatrixShapeILi32ELi16EEEdNS_6layout8RowMajorELi1ENS8_29PitchLinearWarpRakedThreadMapINS_16PitchLinearShapeILi16ELi32EEELi128ENSG_ILi16ELi2EEELi1EEELNS_8SideModeE1ELNS_8FillModeE0ELNS_8DiagTypeE3ENS_5ArrayIdLi1ELb1EEEEENS9_25RegularTileAccessIteratorISC_dNSD_40RowMajorTensorOpMultiplicand64bCrosswiseELi1ESJ_Li8EEELNS_4arch14CacheOperation4KindE0ENSA_INSB_ILi16ELi32EEEdSE_Li0ENS8_31PitchLinearWarpStripedThreadMapINSG_ILi32ELi16EEELi128ESI_Li1EEELSK_1ELSL_2ELSM_0ESO_EENSQ_ISW_dNSD_40RowMajorTensorOpMultiplicandCongruous64bELi0ESZ_Li8EEELSV_0EdSE_NS4_9MmaPolicyINS1_4warp11MmaTensorOpINS6_ILi16ELi16ELi16EEEdSR_dS11_dSE_NS14_17MmaTensorOpPolicyINST_3MmaINS6_ILi8ELi8ELi4EEELi32EdSE_dNSD_11ColumnMajorEdSE_NST_13OpMultiplyAddEEENSB_ILi1ELi1EEEEELi1ELb0EbEENSB_ILi0ELi0EEES1G_Li1EEELi3ELNS1_23SharedMemoryClearOptionE1EbEENS_8epilogue11threadblock8EpilogueIS7_S1F_Li1ENS1L_22PredicatedTileIteratorINS1L_26OutputTileOptimalThreadMapINS1L_15OutputTileShapeILi32ELi8ELi2ELi1ELi1EEENS1P_ILi1ELi2ELi1ELi1ELi2EEELi128ELi1ELi64EEEdLb0ENSD_9NoPermuteELb1EEENS1K_4warp24FragmentIteratorTensorOpIS16_S19_dNSN_IdLi2ELb1EEESE_EENS1V_20TileIteratorTensorOpIS16_S19_dSE_EENS1L_18SharedLoadIteratorINS1S_18CompactedThreadMapEdLi8EEENS1K_6thread17LinearCombinationIdLi1EddLNS24_9ScaleType4KindE0ELNS_15FloatRoundStyleE2EdEENSB_ILi0ELi4EEELi1ELi1EEENS4_30GemmIdentityThreadblockSwizzleILi1EEELSK_1ELSL_2ELSM_0EEEEEvNT_6ParamsE --------------------------
	.section	.nv.info._ZN7cutlass6KernelINS_4gemm6kernel13TrmmUniversalINS1_11threadblock13MmaMultistageINS1_9GemmShapeILi32ELi32ELi16EEENS_9transform11threadblock44PredicatedTileAccessIteratorTriangularMatrixINS_11MatrixShapeILi32ELi16EEEdNS_6layout8RowMajorELi1ENS8_29PitchLinearWarpRakedThreadMapINS_16PitchLinearShapeILi16ELi32EEELi128ENSG_ILi16ELi2EEELi1EEELNS_8SideModeE1ELNS_8FillModeE0ELNS_8DiagTypeE3ENS_5ArrayIdLi1ELb1EEEEENS9_25RegularTileAccessIteratorISC_dNSD_40RowMajorTensorOpMultiplicand64bCrosswiseELi1ESJ_Li8EEELNS_4arch14CacheOperation4KindE0ENSA_INSB_ILi16ELi32EEEdSE_Li0ENS8_31PitchLinearWarpStripedThreadMapINSG_ILi32ELi16EEELi128ESI_Li1EEELSK_1ELSL_2ELSM_0ESO_EENSQ_ISW_dNSD_40RowMajorTensorOpMultiplicandCongruous64bELi0ESZ_Li8EEELSV_0EdSE_NS4_9MmaPolicyINS1_4warp11MmaTensorOpINS6_ILi16ELi16ELi16EEEdSR_dS11_dSE_NS14_17MmaTensorOpPolicyINST_3MmaINS6_ILi8ELi8ELi4EEELi32EdSE_dNSD_11ColumnMajorEdSE_NST_13OpMultiplyAddEEENSB_ILi1ELi1EEEEELi1ELb0EbEENSB_ILi0ELi0EEES1G_Li1EEELi3ELNS1_23SharedMemoryClearOptionE1EbEENS_8epilogue11threadblock8EpilogueIS7_S1F_Li1ENS1L_22PredicatedTileIteratorINS1L_26OutputTileOptimalThreadMapINS1L_15OutputTileShapeILi32ELi8ELi2ELi1ELi1EEENS1P_ILi1ELi2ELi1ELi1ELi2EEELi128ELi1ELi64EEEdLb0ENSD_9NoPermuteELb1EEENS1K_4warp24FragmentIteratorTensorOpIS16_S19_dNSN_IdLi2ELb1EEESE_EENS1V_20TileIteratorTensorOpIS16_S19_dSE_EENS1L_18SharedLoadIteratorINS1S_18CompactedThreadMapEdLi8EEENS1K_6thread17LinearCombinationIdLi1EddLNS24_9ScaleType4KindE0ELNS_15FloatRoundStyleE2EdEENSB_ILi0ELi4EEELi1ELi1EEENS4_30GemmIdentityThreadblockSwizzleILi1EEELSK_1ELSL_2ELSM_0EEEEEvNT_6ParamsE,"",@"SHT_CUDA_INFO"
	.sectionflags	@""
	.align	4


	//----- nvinfo : EIATTR_CUDA_API_VERSION
	.align		4
        /*0000*/ 	.byte	0x04, 0x37
        /*0002*/ 	.short	(.L_18 - .L_17)
.L_17:
        /*0004*/ 	.word	0x00000082


	//----- nvinfo : EIATTR_KPARAM_INFO
	.align		4
.L_18:
        /*0008*/ 	.byte	0x04, 0x17
        /*000a*/ 	.short	(.L_20 - .L_19)
.L_19:
        /*000c*/ 	.word	0x00000000
        /*0010*/ 	.short	0x0000
        /*0012*/ 	.short	0x0000
        /*0014*/ 	.byte	0x00, 0xf0, 0xa1, 0x04


	//----- nvinfo : EIATTR_SPARSE_MMA_MASK
	.align		4
.L_20:
        /*0018*/ 	.byte	0x03, 0x50
        /*001a*/ 	.short	0x0000


	//----- nvinfo : EIATTR_MAXREG_COUNT
	.align		4
        /*001c*/ 	.byte	0x03, 0x1b
        /*001e*/ 	.short	0x00ff


	//----- nvinfo : EIATTR_NUM_BARRIERS
	.align		4
        /*0020*/ 	.byte	0x02, 0x4c
        /*0022*/ 	.byte	0x01
	.zero		1


	//----- nvinfo : EIATTR_MERCURY_ISA_VERSION
	.align		4
        /*0024*/ 	.byte	0x03, 0x5f
        /*0026*/ 	.short	0x0101


	//----- nvinfo : EIATTR_COOP_GROUP_MASK_REGIDS
	.align		4
        /*0028*/ 	.byte	0x04, 0x29
        /*002a*/ 	.short	(.L_22 - .L_21)


	//   ....[0]....
.L_21:
        /*002c*/ 	.word	0xffffffff


	//----- nvinfo : EIATTR_COOP_GROUP_INSTR_OFFSETS
	.align		4
.L_22:
        /*0030*/ 	.byte	0x04, 0x28
        /*0032*/ 	.short	(.L_24 - .L_23)


	//   ....[0]....
.L_23:
        /*0034*/ 	.word	0x00001ae0


	//----- nvinfo : EIATTR_EXIT_INSTR_OFFSETS
	.align		4
.L_24:
        /*0038*/ 	.byte	0x04, 0x1c
        /*003a*/ 	.short	(.L_26 - .L_25)


	//   ....[0]....
.L_25:
        /*003c*/ 	.word	0x000000f0


	//   ....[1]....
        /*0040*/ 	.word	0x00004350


	//   ....[2]....
        /*0044*/ 	.word	0x00004360


	//   ....[3]....
        /*0048*/ 	.word	0x000043e0


	//   ....[4]....
        /*004c*/ 	.word	0x00004490


	//----- nvinfo : EIATTR_CRS_STACK_SIZE
	.align		4
.L_26:
        /*0050*/ 	.byte	0x04, 0x1e
        /*0052*/ 	.short	(.L_28 - .L_27)
.L_27:
        /*0054*/ 	.word	0x00000000


	//----- nvinfo : EIATTR_CBANK_PARAM_SIZE
	.align		4
.L_28:
        /*0058*/ 	.byte	0x03, 0x19
        /*005a*/ 	.short	0x0128


	//----- nvinfo : EIATTR_PARAM_CBANK
	.align		4
        /*005c*/ 	.byte	0x04, 0x0a
        /*005e*/ 	.short	(.L_30 - .L_29)
	.align		4
.L_29:
        /*0060*/ 	.word	index@(.nv.constant0._ZN7cutlass6KernelINS_4gemm6kernel13TrmmUniversalINS1_11threadblock13MmaMultistageINS1_9GemmShapeILi32ELi32ELi16EEENS_9transform11threadblock44PredicatedTileAccessIteratorTriangularMatrixINS_11MatrixShapeILi32ELi16EEEdNS_6layout8RowMajorELi1ENS8_29PitchLinearWarpRakedThreadMapINS_16PitchLinearShapeILi16ELi32EEELi128ENSG_ILi16ELi2EEELi1EEELNS_8SideModeE1ELNS_8FillModeE0ELNS_8DiagTypeE3ENS_5ArrayIdLi1ELb1EEEEENS9_25RegularTileAccessIteratorISC_dNSD_40RowMajorTensorOpMultiplicand64bCrosswiseELi1ESJ_Li8EEELNS_4arch14CacheOperation4KindE0ENSA_INSB_ILi16ELi32EEEdSE_Li0ENS8_31PitchLinearWarpStripedThreadMapINSG_ILi32ELi16EEELi128ESI_Li1EEELSK_1ELSL_2ELSM_0ESO_EENSQ_ISW_dNSD_40RowMajorTensorOpMultiplicandCongruous64bELi0ESZ_Li8EEELSV_0EdSE_NS4_9MmaPolicyINS1_4warp11MmaTensorOpINS6_ILi16ELi16ELi16EEEdSR_dS11_dSE_NS14_17MmaTensorOpPolicyINST_3MmaINS6_ILi8ELi8ELi4EEELi32EdSE_dNSD_11ColumnMajorEdSE_NST_13OpMultiplyAddEEENSB_ILi1ELi1EEEEELi1ELb0EbEENSB_ILi0ELi0EEES1G_Li1EEELi3ELNS1_23SharedMemoryClearOptionE1EbEENS_8epilogue11threadblock8EpilogueIS7_S1F_Li1ENS1L_22PredicatedTileIteratorINS1L_26OutputTileOptimalThreadMapINS1L_15OutputTileShapeILi32ELi8ELi2ELi1ELi1EEENS1P_ILi1ELi2ELi1ELi1ELi2EEELi128ELi1ELi64EEEdLb0ENSD_9NoPermuteELb1EEENS1K_4warp24FragmentIteratorTensorOpIS16_S19_dNSN_IdLi2ELb1EEESE_EENS1V_20TileIteratorTensorOpIS16_S19_dSE_EENS1L_18SharedLoadIteratorINS1S_18CompactedThreadMapEdLi8EEENS1K_6thread17LinearCombinationIdLi1EddLNS24_9ScaleType4KindE0ELNS_15FloatRoundStyleE2EdEENSB_ILi0ELi4EEELi1ELi1EEENS4_30GemmIdentityThreadblockSwizzleILi1EEELSK_1ELSL_2ELSM_0EEEEEvNT_6ParamsE)
        /*0064*/ 	.short	0x0210
        /*0066*/ 	.short	0x0128


	//----- nvinfo : EIATTR_SW_WAR
	.align		4
.L_30:
        /*0068*/ 	.byte	0x04, 0x36
        /*006a*/ 	.short	(.L_32 - .L_31)
.L_31:
        /*006c*/ 	.word	0x00000008
.L_32:


//--------------------- .nv.callgraph             --------------------------
	.section	.nv.callgraph,"",@"SHT_CUDA_CALLGRAPH"
	.align	4
	.sectionentsize	8
	.align		4
        /*0000*/ 	.word	0x00000000
	.align		4
        /*0004*/ 	.word	0xffffffff
	.align		4
        /*0008*/ 	.word	0x00000000
	.align		4
        /*000c*/ 	.word	0xfffffffe
	.align		4
        /*0010*/ 	.word	0x00000000
	.align		4
        /*0014*/ 	.word	0xfffffffd
	.align		4
        /*0018*/ 	.word	0x00000000
	.align		4
        /*001c*/ 	.word	0xfffffffc


//--------------------- .nv.constant4             --------------------------
	.section	.nv.constant4,"a",@progbits
	.align	8
	.align		8
.nv.constant4:
        /*0000*/ 	.dword	_ZN39_INTERNAL_950a2890_4_k_cu_f839eccb_27014cuda3std3__45__cpo5beginE
	.align		8
        /*0008*/ 	.dword	_ZN39_INTERNAL_950a2890_4_k_cu_f839eccb_27014cuda3std3__45__cpo3endE
	.align		8
        /*0010*/ 	.dword	_ZN39_INTERNAL_950a2890_4_k_cu_f839eccb_27014cuda3std3__45__cpo6cbeginE
	.align		8
        /*0018*/ 	.dword	_ZN39_INTERNAL_950a2890_4_k_cu_f839eccb_27014cuda3std3__45__cpo4cendE
	.align		8
        /*0020*/ 	.dword	_ZN39_INTERNAL_950a2890_4_k_cu_f839eccb_27014cuda3std3__441_GLOBAL__N__950a2890_4_k_cu_f839eccb_27016ignoreE
	.align		8
        /*0028*/ 	.dword	_ZN39_INTERNAL_950a2890_4_k_cu_f839eccb_27014cuda3std3__419piecewise_constructE
	.align		8
        /*0030*/ 	.dword	_ZN39_INTERNAL_950a2890_4_k_cu_f839eccb_27014cuda3std3__48in_placeE
	.align		8
        /*0038*/ 	.dword	_ZN39_INTERNAL_950a2890_4_k_cu_f839eccb_27014cuda3std6ranges3__45__cpo4swapE
	.align		8
        /*0040*/ 	.dword	_ZN39_INTERNAL_950a2890_4_k_cu_f839eccb_27014cuda3std6ranges3__45__cpo9iter_moveE
	.align		8
        /*0048*/ 	.dword	_ZN39_INTERNAL_950a2890_4_k_cu_f839eccb_27014cute7productE
	.align		8
        /*0050*/ 	.dword	_ZN39_INTERNAL_950a2890_4_k_cu_f839eccb_27014cute1_E


//--------------------- .text._ZN7cutlass6KernelINS_4gemm6kernel13TrmmUniversalINS1_11threadblock13MmaMultistageINS1_9GemmShapeILi32ELi32ELi16EEENS_9transform11threadblock44PredicatedTileAccessIteratorTriangularMatrixINS_11MatrixShapeILi32ELi16EEEdNS_6layout8RowMajorELi1ENS8_29PitchLinearWarpRakedThreadMapINS_16PitchLinearShapeILi16ELi32EEELi128ENSG_ILi16ELi2EEELi1EEELNS_8SideModeE1ELNS_8FillModeE0ELNS_8DiagTypeE3ENS_5ArrayIdLi1ELb1EEEEENS9_25RegularTileAccessIteratorISC_dNSD_40RowMajorTensorOpMultiplicand64bCrosswiseELi1ESJ_Li8EEELNS_4arch14CacheOperation4KindE0ENSA_INSB_ILi16ELi32EEEdSE_Li0ENS8_31PitchLinearWarpStripedThreadMapINSG_ILi32ELi16EEELi128ESI_Li1EEELSK_1ELSL_2ELSM_0ESO_EENSQ_ISW_dNSD_40RowMajorTensorOpMultiplicandCongruous64bELi0ESZ_Li8EEELSV_0EdSE_NS4_9MmaPolicyINS1_4warp11MmaTensorOpINS6_ILi16ELi16ELi16EEEdSR_dS11_dSE_NS14_17MmaTensorOpPolicyINST_3MmaINS6_ILi8ELi8ELi4EEELi32EdSE_dNSD_11ColumnMajorEdSE_NST_13OpMultiplyAddEEENSB_ILi1ELi1EEEEELi1ELb0EbEENSB_ILi0ELi0EEES1G_Li1EEELi3ELNS1_23SharedMemoryClearOptionE1EbEENS_8epilogue11threadblock8EpilogueIS7_S1F_Li1ENS1L_22PredicatedTileIteratorINS1L_26OutputTileOptimalThreadMapINS1L_15OutputTileShapeILi32ELi8ELi2ELi1ELi1EEENS1P_ILi1ELi2ELi1ELi1ELi2EEELi128ELi1ELi64EEEdLb0ENSD_9NoPermuteELb1EEENS1K_4warp24FragmentIteratorTensorOpIS16_S19_dNSN_IdLi2ELb1EEESE_EENS1V_20TileIteratorTensorOpIS16_S19_dSE_EENS1L_18SharedLoadIteratorINS1S_18CompactedThreadMapEdLi8EEENS1K_6thread17LinearCombinationIdLi1EddLNS24_9ScaleType4KindE0ELNS_15FloatRoundStyleE2EdEENSB_ILi0ELi4EEELi1ELi1EEENS4_30GemmIdentityThreadblockSwizzleILi1EEELSK_1ELSL_2ELSM_0EEEEEvNT_6ParamsE --------------------------
	.section	.text._ZN7cutlass6KernelINS_4gemm6kernel13TrmmUniversalINS1_11threadblock13MmaMultistageINS1_9GemmShapeILi32ELi32ELi16EEENS_9transform11threadblock44PredicatedTileAccessIteratorTriangularMatrixINS_11MatrixShapeILi32ELi16EEEdNS_6layout8RowMajorELi1ENS8_29PitchLinearWarpRakedThreadMapINS_16PitchLinearShapeILi16ELi32EEELi128ENSG_ILi16ELi2EEELi1EEELNS_8SideModeE1ELNS_8FillModeE0ELNS_8DiagTypeE3ENS_5ArrayIdLi1ELb1EEEEENS9_25RegularTileAccessIteratorISC_dNSD_40RowMajorTensorOpMultiplicand64bCrosswiseELi1ESJ_Li8EEELNS_4arch14CacheOperation4KindE0ENSA_INSB_ILi16ELi32EEEdSE_Li0ENS8_31PitchLinearWarpStripedThreadMapINSG_ILi32ELi16EEELi128ESI_Li1EEELSK_1ELSL_2ELSM_0ESO_EENSQ_ISW_dNSD_40RowMajorTensorOpMultiplicandCongruous64bELi0ESZ_Li8EEELSV_0EdSE_NS4_9MmaPolicyINS1_4warp11MmaTensorOpINS6_ILi16ELi16ELi16EEEdSR_dS11_dSE_NS14_17MmaTensorOpPolicyINST_3MmaINS6_ILi8ELi8ELi4EEELi32EdSE_dNSD_11ColumnMajorEdSE_NST_13OpMultiplyAddEEENSB_ILi1ELi1EEEEELi1ELb0EbEENSB_ILi0ELi0EEES1G_Li1EEELi3ELNS1_23SharedMemoryClearOptionE1EbEENS_8epilogue11threadblock8EpilogueIS7_S1F_Li1ENS1L_22PredicatedTileIteratorINS1L_26OutputTileOptimalThreadMapINS1L_15OutputTileShapeILi32ELi8ELi2ELi1ELi1EEENS1P_ILi1ELi2ELi1ELi1ELi2EEELi128ELi1ELi64EEEdLb0ENSD_9NoPermuteELb1EEENS1K_4warp24FragmentIteratorTensorOpIS16_S19_dNSN_IdLi2ELb1EEESE_EENS1V_20TileIteratorTensorOpIS16_S19_dSE_EENS1L_18SharedLoadIteratorINS1S_18CompactedThreadMapEdLi8EEENS1K_6thread17LinearCombinationIdLi1EddLNS24_9ScaleType4KindE0ELNS_15FloatRoundStyleE2EdEENSB_ILi0ELi4EEELi1ELi1EEENS4_30GemmIdentityThreadblockSwizzleILi1EEELSK_1ELSL_2ELSM_0EEEEEvNT_6ParamsE,"ax",@progbits
	.align	128
.text._ZN7cutlass6KernelINS_4gemm6kernel13TrmmUniversalINS1_11threadblock13MmaMultistageINS1_9GemmShapeILi32ELi32ELi16EEENS_9transform11threadblock44PredicatedTileAccessIteratorTriangularMatrixINS_11MatrixShapeILi32ELi16EEEdNS_6layout8RowMajorELi1ENS8_29PitchLinearWarpRakedThreadMapINS_16PitchLinearShapeILi16ELi32EEELi128ENSG_ILi16ELi2EEELi1EEELNS_8SideModeE1ELNS_8FillModeE0ELNS_8DiagTypeE3ENS_5ArrayIdLi1ELb1EEEEENS9_25RegularTileAccessIteratorISC_dNSD_40RowMajorTensorOpMultiplicand64bCrosswiseELi1ESJ_Li8EEELNS_4arch14CacheOperation4KindE0ENSA_INSB_ILi16ELi32EEEdSE_Li0ENS8_31PitchLinearWarpStripedThreadMapINSG_ILi32ELi16EEELi128ESI_Li1EEELSK_1ELSL_2ELSM_0ESO_EENSQ_ISW_dNSD_40RowMajorTensorOpMultiplicandCongruous64bELi0ESZ_Li8EEELSV_0EdSE_NS4_9MmaPolicyINS1_4warp11MmaTensorOpINS6_ILi16ELi16ELi16EEEdSR_dS11_dSE_NS14_17MmaTensorOpPolicyINST_3MmaINS6_ILi8ELi8ELi4EEELi32EdSE_dNSD_11ColumnMajorEdSE_NST_13OpMultiplyAddEEENSB_ILi1ELi1EEEEELi1ELb0EbEENSB_ILi0ELi0EEES1G_Li1EEELi3ELNS1_23SharedMemoryClearOptionE1EbEENS_8epilogue11threadblock8EpilogueIS7_S1F_Li1ENS1L_22PredicatedTileIteratorINS1L_26OutputTileOptimalThreadMapINS1L_15OutputTileShapeILi32ELi8ELi2ELi1ELi1EEENS1P_ILi1ELi2ELi1ELi1ELi2EEELi128ELi1ELi64EEEdLb0ENSD_9NoPermuteELb1EEENS1K_4warp24FragmentIteratorTensorOpIS16_S19_dNSN_IdLi2ELb1EEESE_EENS1V_20TileIteratorTensorOpIS16_S19_dSE_EENS1L_18SharedLoadIteratorINS1S_18CompactedThreadMapEdLi8EEENS1K_6thread17LinearCombinationIdLi1EddLNS24_9ScaleType4KindE0ELNS_15FloatRoundStyleE2EdEENSB_ILi0ELi4EEELi1ELi1EEENS4_30GemmIdentityThreadblockSwizzleILi1EEELSK_1ELSL_2ELSM_0EEEEEvNT_6ParamsE:
        .type           _ZN7cutlass6KernelINS_4gemm6kernel13TrmmUniversalINS1_11threadblock13MmaMultistageINS1_9GemmShapeILi32ELi32ELi16EEENS_9transform11threadblock44PredicatedTileAccessIteratorTriangularMatrixINS_11MatrixShapeILi32ELi16EEEdNS_6layout8RowMajorELi1ENS8_29PitchLinearWarpRakedThreadMapINS_16PitchLinearShapeILi16ELi32EEELi128ENSG_ILi16ELi2EEELi1EEELNS_8SideModeE1ELNS_8FillModeE0ELNS_8DiagTypeE3ENS_5ArrayIdLi1ELb1EEEEENS9_25RegularTileAccessIteratorISC_dNSD_40RowMajorTensorOpMultiplicand64bCrosswiseELi1ESJ_Li8EEELNS_4arch14CacheOperation4KindE0ENSA_INSB_ILi16ELi32EEEdSE_Li0ENS8_31PitchLinearWarpStripedThreadMapINSG_ILi32ELi16EEELi128ESI_Li1EEELSK_1ELSL_2ELSM_0ESO_EENSQ_ISW_dNSD_40RowMajorTensorOpMultiplicandCongruous64bELi0ESZ_Li8EEELSV_0EdSE_NS4_9MmaPolicyINS1_4warp11MmaTensorOpINS6_ILi16ELi16ELi16EEEdSR_dS11_dSE_NS14_17MmaTensorOpPolicyINST_3MmaINS6_ILi8ELi8ELi4EEELi32EdSE_dNSD_11ColumnMajorEdSE_NST_13OpMultiplyAddEEENSB_ILi1ELi1EEEEELi1ELb0EbEENSB_ILi0ELi0EEES1G_Li1EEELi3ELNS1_23SharedMemoryClearOptionE1EbEENS_8epilogue11threadblock8EpilogueIS7_S1F_Li1ENS1L_22PredicatedTileIteratorINS1L_26OutputTileOptimalThreadMapINS1L_15OutputTileShapeILi32ELi8ELi2ELi1ELi1EEENS1P_ILi1ELi2ELi1ELi1ELi2EEELi128ELi1ELi64EEEdLb0ENSD_9NoPermuteELb1EEENS1K_4warp24FragmentIteratorTensorOpIS16_S19_dNSN_IdLi2ELb1EEESE_EENS1V_20TileIteratorTensorOpIS16_S19_dSE_EENS1L_18SharedLoadIteratorINS1S_18CompactedThreadMapEdLi8EEENS1K_6thread17LinearCombinationIdLi1EddLNS24_9ScaleType4KindE0ELNS_15FloatRoundStyleE2EdEENSB_ILi0ELi4EEELi1ELi1EEENS4_30GemmIdentityThreadblockSwizzleILi1EEELSK_1ELSL_2ELSM_0EEEEEvNT_6ParamsE,@function
        .size           _ZN7cutlass6KernelINS_4gemm6kernel13TrmmUniversalINS1_11threadblock13MmaMultistageINS1_9GemmShapeILi32ELi32ELi16EEENS_9transform11threadblock44PredicatedTileAccessIteratorTriangularMatrixINS_11MatrixShapeILi32ELi16EEEdNS_6layout8RowMajorELi1ENS8_29PitchLinearWarpRakedThreadMapINS_16PitchLinearShapeILi16ELi32EEELi128ENSG_ILi16ELi2EEELi1EEELNS_8SideModeE1ELNS_8FillModeE0ELNS_8DiagTypeE3ENS_5ArrayIdLi1ELb1EEEEENS9_25RegularTileAccessIteratorISC_dNSD_40RowMajorTensorOpMultiplicand64bCrosswiseELi1ESJ_Li8EEELNS_4arch14CacheOperation4KindE0ENSA_INSB_ILi16ELi32EEEdSE_Li0ENS8_31PitchLinearWarpStripedThreadMapINSG_ILi32ELi16EEELi128ESI_Li1EEELSK_1ELSL_2ELSM_0ESO_EENSQ_ISW_dNSD_40RowMajorTensorOpMultiplicandCongruous64bELi0ESZ_Li8EEELSV_0EdSE_NS4_9MmaPolicyINS1_4warp11MmaTensorOpINS6_ILi16ELi16ELi16EEEdSR_dS11_dSE_NS14_17MmaTensorOpPolicyINST_3MmaINS6_ILi8ELi8ELi4EEELi32EdSE_dNSD_11ColumnMajorEdSE_NST_13OpMultiplyAddEEENSB_ILi1ELi1EEEEELi1ELb0EbEENSB_ILi0ELi0EEES1G_Li1EEELi3ELNS1_23SharedMemoryClearOptionE1EbEENS_8epilogue11threadblock8EpilogueIS7_S1F_Li1ENS1L_22PredicatedTileIteratorINS1L_26OutputTileOptimalThreadMapINS1L_15OutputTileShapeILi32ELi8ELi2ELi1ELi1EEENS1P_ILi1ELi2ELi1ELi1ELi2EEELi128ELi1ELi64EEEdLb0ENSD_9NoPermuteELb1EEENS1K_4warp24FragmentIteratorTensorOpIS16_S19_dNSN_IdLi2ELb1EEESE_EENS1V_20TileIteratorTensorOpIS16_S19_dSE_EENS1L_18SharedLoadIteratorINS1S_18CompactedThreadMapEdLi8EEENS1K_6thread17LinearCombinationIdLi1EddLNS24_9ScaleType4KindE0ELNS_15FloatRoundStyleE2EdEENSB_ILi0ELi4EEELi1ELi1EEENS4_30GemmIdentityThreadblockSwizzleILi1EEELSK_1ELSL_2ELSM_0EEEEEvNT_6ParamsE,(.L_x_27 - _ZN7cutlass6KernelINS_4gemm6kernel13TrmmUniversalINS1_11threadblock13MmaMultistageINS1_9GemmShapeILi32ELi32ELi16EEENS_9transform11threadblock44PredicatedTileAccessIteratorTriangularMatrixINS_11MatrixShapeILi32ELi16EEEdNS_6layout8RowMajorELi1ENS8_29PitchLinearWarpRakedThreadMapINS_16PitchLinearShapeILi16ELi32EEELi128ENSG_ILi16ELi2EEELi1EEELNS_8SideModeE1ELNS_8FillModeE0ELNS_8DiagTypeE3ENS_5ArrayIdLi1ELb1EEEEENS9_25RegularTileAccessIteratorISC_dNSD_40RowMajorTensorOpMultiplicand64bCrosswiseELi1ESJ_Li8EEELNS_4arch14CacheOperation4KindE0ENSA_INSB_ILi16ELi32EEEdSE_Li0ENS8_31PitchLinearWarpStripedThreadMapINSG_ILi32ELi16EEELi128ESI_Li1EEELSK_1ELSL_2ELSM_0ESO_EENSQ_ISW_dNSD_40RowMajorTensorOpMultiplicandCongruous64bELi0ESZ_Li8EEELSV_0EdSE_NS4_9MmaPolicyINS1_4warp11MmaTensorOpINS6_ILi16ELi16ELi16EEEdSR_dS11_dSE_NS14_17MmaTensorOpPolicyINST_3MmaINS6_ILi8ELi8ELi4EEELi32EdSE_dNSD_11ColumnMajorEdSE_NST_13OpMultiplyAddEEENSB_ILi1ELi1EEEEELi1ELb0EbEENSB_ILi0ELi0EEES1G_Li1EEELi3ELNS1_23SharedMemoryClearOptionE1EbEENS_8epilogue11threadblock8EpilogueIS7_S1F_Li1ENS1L_22PredicatedTileIteratorINS1L_26OutputTileOptimalThreadMapINS1L_15OutputTileShapeILi32ELi8ELi2ELi1ELi1EEENS1P_ILi1ELi2ELi1ELi1ELi2EEELi128ELi1ELi64EEEdLb0ENSD_9NoPermuteELb1EEENS1K_4warp24FragmentIteratorTensorOpIS16_S19_dNSN_IdLi2ELb1EEESE_EENS1V_20TileIteratorTensorOpIS16_S19_dSE_EENS1L_18SharedLoadIteratorINS1S_18CompactedThreadMapEdLi8EEENS1K_6thread17LinearCombinationIdLi1EddLNS24_9ScaleType4KindE0ELNS_15FloatRoundStyleE2EdEENSB_ILi0ELi4EEELi1ELi1EEENS4_30GemmIdentityThreadblockSwizzleILi1EEELSK_1ELSL_2ELSM_0EEEEEvNT_6ParamsE)
        .other          _ZN7cutlass6KernelINS_4gemm6kernel13TrmmUniversalINS1_11threadblock13MmaMultistageINS1_9GemmShapeILi32ELi32ELi16EEENS_9transform11threadblock44PredicatedTileAccessIteratorTriangularMatrixINS_11MatrixShapeILi32ELi16EEEdNS_6layout8RowMajorELi1ENS8_29PitchLinearWarpRakedThreadMapINS_16PitchLinearShapeILi16ELi32EEELi128ENSG_ILi16ELi2EEELi1EEELNS_8SideModeE1ELNS_8FillModeE0ELNS_8DiagTypeE3ENS_5ArrayIdLi1ELb1EEEEENS9_25RegularTileAccessIteratorISC_dNSD_40RowMajorTensorOpMultiplicand64bCrosswiseELi1ESJ_Li8EEELNS_4arch14CacheOperation4KindE0ENSA_INSB_ILi16ELi32EEEdSE_Li0ENS8_31PitchLinearWarpStripedThreadMapINSG_ILi32ELi16EEELi128ESI_Li1EEELSK_1ELSL_2ELSM_0ESO_EENSQ_ISW_dNSD_40RowMajorTensorOpMultiplicandCongruous64bELi0ESZ_Li8EEELSV_0EdSE_NS4_9MmaPolicyINS1_4warp11MmaTensorOpINS6_ILi16ELi16ELi16EEEdSR_dS11_dSE_NS14_17MmaTensorOpPolicyINST_3MmaINS6_ILi8ELi8ELi4EEELi32EdSE_dNSD_11ColumnMajorEdSE_NST_13OpMultiplyAddEEENSB_ILi1ELi1EEEEELi1ELb0EbEENSB_ILi0ELi0EEES1G_Li1EEELi3ELNS1_23SharedMemoryClearOptionE1EbEENS_8epilogue11threadblock8EpilogueIS7_S1F_Li1ENS1L_22PredicatedTileIteratorINS1L_26OutputTileOptimalThreadMapINS1L_15OutputTileShapeILi32ELi8ELi2ELi1ELi1EEENS1P_ILi1ELi2ELi1ELi1ELi2EEELi128ELi1ELi64EEEdLb0ENSD_9NoPermuteELb1EEENS1K_4warp24FragmentIteratorTensorOpIS16_S19_dNSN_IdLi2ELb1EEESE_EENS1V_20TileIteratorTensorOpIS16_S19_dSE_EENS1L_18SharedLoadIteratorINS1S_18CompactedThreadMapEdLi8EEENS1K_6thread17LinearCombinationIdLi1EddLNS24_9ScaleType4KindE0ELNS_15FloatRoundStyleE2EdEENSB_ILi0ELi4EEELi1ELi1EEENS4_30GemmIdentityThreadblockSwizzleILi1EEELSK_1ELSL_2ELSM_0EEEEEvNT_6ParamsE,@"STO_CUDA_ENTRY STV_DEFAULT"
_ZN7cutlass6KernelINS_4gemm6kernel13TrmmUniversalINS1_11threadblock13MmaMultistageINS1_9GemmShapeILi32ELi32ELi16EEENS_9transform11threadblock44PredicatedTileAccessIteratorTriangularMatrixINS_11MatrixShapeILi32ELi16EEEdNS_6layout8RowMajorELi1ENS8_29PitchLinearWarpRakedThreadMapINS_16PitchLinearShapeILi16ELi32EEELi128ENSG_ILi16ELi2EEELi1EEELNS_8SideModeE1ELNS_8FillModeE0ELNS_8DiagTypeE3ENS_5ArrayIdLi1ELb1EEEEENS9_25RegularTileAccessIteratorISC_dNSD_40RowMajorTensorOpMultiplicand64bCrosswiseELi1ESJ_Li8EEELNS_4arch14CacheOperation4KindE0ENSA_INSB_ILi16ELi32EEEdSE_Li0ENS8_31PitchLinearWarpStripedThreadMapINSG_ILi32ELi16EEELi128ESI_Li1EEELSK_1ELSL_2ELSM_0ESO_EENSQ_ISW_dNSD_40RowMajorTensorOpMultiplicandCongruous64bELi0ESZ_Li8EEELSV_0EdSE_NS4_9MmaPolicyINS1_4warp11MmaTensorOpINS6_ILi16ELi16ELi16EEEdSR_dS11_dSE_NS14_17MmaTensorOpPolicyINST_3MmaINS6_ILi8ELi8ELi4EEELi32EdSE_dNSD_11ColumnMajorEdSE_NST_13OpMultiplyAddEEENSB_ILi1ELi1EEEEELi1ELb0EbEENSB_ILi0ELi0EEES1G_Li1EEELi3ELNS1_23SharedMemoryClearOptionE1EbEENS_8epilogue11threadblock8EpilogueIS7_S1F_Li1ENS1L_22PredicatedTileIteratorINS1L_26OutputTileOptimalThreadMapINS1L_15OutputTileShapeILi32ELi8ELi2ELi1ELi1EEENS1P_ILi1ELi2ELi1ELi1ELi2EEELi128ELi1ELi64EEEdLb0ENSD_9NoPermuteELb1EEENS1K_4warp24FragmentIteratorTensorOpIS16_S19_dNSN_IdLi2ELb1EEESE_EENS1V_20TileIteratorTensorOpIS16_S19_dSE_EENS1L_18SharedLoadIteratorINS1S_18CompactedThreadMapEdLi8EEENS1K_6thread17LinearCombinationIdLi1EddLNS24_9ScaleType4KindE0ELNS_15FloatRoundStyleE2EdEENSB_ILi0ELi4EEELi1ELi1EEENS4_30GemmIdentityThreadblockSwizzleILi1EEELSK_1ELSL_2ELSM_0EEEEEvNT_6ParamsE:
[----:B------:R-:W-:Y:S08]  /*0000*/  LDC R1, c[0x0][0x28] ;  /* 0x00000a00ff017b82 */ /* 0x000ff00000000800 */
[----:B------:R-:W1:Y:S01]  /*0010*/  S2UR UR5, SR_CTAID.X ;  /* 0x00000000000579c3 */ /* 0x000e620000002500 */
[----:B------:R-:W-:Y:S01]  /*0020*/  ULDC UR19, c[0x0][0x228] ;  /* 0x00008a0000137ab9 */ /* 0x000fe20000000800 */
[----:B------:R-:W-:Y:S01]  /*0030*/  UMOV UR4, 0xffffffff ;  /* 0xffffffff00047882 */ /* 0x000fe20000000000 */
[----:B------:R-:W-:Y:S01]  /*0040*/  ULDC UR17, c[0x0][0x21c] ;  /* 0x0000870000117ab9 */ /* 0x000fe20000000800 */
[----:B------:R-:W-:-:S04]  /*0050*/  USHF.L.U32 UR4, UR4, UR19, URZ ;  /* 0x0000001304047299 */ /* 0x000fc8000800063f */
[----:B------:R-:W2:Y:S01]  /*0060*/  S2UR UR6, SR_CTAID.Y ;  /* 0x00000000000679c3 */ /* 0x000ea20000002600 */
[----:B-1----:R-:W-:Y:S02]  /*0070*/  ULOP3.LUT UR4, UR5, UR4, URZ, 0x30, !UPT ;  /* 0x0000000405047292 */ /* 0x002fe4000f8e303f */
[----:B--2---:R-:W-:Y:S02]  /*0080*/  USHF.L.U32 UR6, UR6, UR19, URZ ;  /* 0x0000001306067299 */ /* 0x004fe4000800063f */
[----:B------:R-:W-:Y:S02]  /*0090*/  USHF.R.S32.HI UR19, URZ, UR19, UR5 ;  /* 0x000000133f137299 */ /* 0x000fe40008011405 */
[----:B------:R-:W-:-:S03]  /*00a0*/  UIADD3 UR18, UR6, UR4, URZ ;  /* 0x0000000406127290 */ /* 0x000fc6000fffe03f */
[----:B------:R-:W-:Y:S02]  /*00b0*/  ULDC UR4, c[0x0][0x220] ;  /* 0x0000880000047ab9 */ /* 0x000fe40000000800 */
[----:B------:R-:W-:-:S04]  /*00c0*/  UISETP.GE.AND UP0, UPT, UR18, UR4, UPT ;  /* 0x000000041200728c */ /* 0x000fc8000bf06270 */
[----:B------:R-:W-:-:S06]  /*00d0*/  UISETP.GE.OR UP0, UPT, UR19, UR17, UP0 ;  /* 0x000000111300728c */ /* 0x000fcc0008706670 */
[----:B------:R-:W-:-:S13]  /*00e0*/  PLOP3.LUT P0, PT, PT, PT, UP0, 0x80, 0x0 ;  /* 0x000000000000781c */ /* 0x000fda0003f0f008 */
[----:B------:R-:W-:Y:S05]  /*00f0*/  @P0 EXIT ;  /* 0x000000000000094d */ /* 0x000fea0003800000 */
[----:B------:R-:W-:Y:S01]  /*0100*/  ULDC UR16, c[0x0][0x2f0] ;  /* 0x0000bc0000107ab9 */ /* 0x000fe20000000800 */
[----:B------:R-:W1:Y:S01]  /*0110*/  S2R R44, SR_CTAID.Z ;  /* 0x00000000002c7919 */ /* 0x000e620000002700 */
[----:B------:R-:W-:Y:S01]  /*0120*/  UISETP.GE.U32.AND UP0, UPT, UR16, 0x2, UPT ;  /* 0x000000021000788c */ /* 0x000fe2000bf06070 */
[----:B------:R-:W-:Y:S01]  /*0130*/  ULDC.64 UR6, c[0x0][0x300] ;  /* 0x0000c00000067ab9 */ /* 0x000fe20000000a00 */
[----:B------:R-:W-:Y:S01]  /*0140*/  ULDC.64 UR4, c[0x0][0x308] ;  /* 0x0000c20000047ab9 */ /* 0x000fe20000000a00 */
[----:B------:R-:W-:Y:S01]  /*0150*/  IMAD.U32 R2, RZ, RZ, UR6 ;  /* 0x00000006ff027e24 */ /* 0x000fe2000f8e00ff */
[----:B------:R-:W-:Y:S01]  /*0160*/  MOV R4, UR4 ;  /* 0x0000000400047c02 */ /* 0x000fe20008000f00 */
[----:B------:R-:W-:Y:S01]  /*0170*/  IMAD.U32 R3, RZ, RZ, UR7 ;  /* 0x00000007ff037e24 */ /* 0x000fe2000f8e00ff */
[----:B------:R-:W-:Y:S01]  /*0180*/  PLOP3.LUT P0, PT, PT, PT, UP0, 0x80, 0x0 ;  /* 0x000000000000781c */ /* 0x000fe20003f0f008 */
[----:B------:R-:W-:Y:S01]  /*0190*/  ULDC.64 UR24, c[0x0][0x208] ;  /* 0x0000820000187ab9 */ /* 0x000fe20000000a00 */
[----:B------:R-:W-:-:S11]  /*01a0*/  MOV R5, UR5 ;  /* 0x0000000500057c02 */ /* 0x000fd60008000f00 */
[----:B------:R-:W-:Y:S05]  /*01b0*/  @!P0 BRA `(.L_x_0) ;  /* 0x00000000008c8947 */ /* 0x000fea0003800000 */
[----:B------:R-:W-:Y:S01]  /*01c0*/  UISETP.NE.AND UP0, UPT, UR16, 0x2, UPT ;  /* 0x000000021000788c */ /* 0x000fe2000bf05270 */
[----:B------:R-:W-:Y:S02]  /*01d0*/  ULDC UR4, c[0x0][0x218] ;  /* 0x0000860000047ab9 */ /* 0x000fe40000000800 */
[----:B------:R-:W-:-:S03]  /*01e0*/  MOV R49, UR4 ;  /* 0x0000000400317c02 */ /* 0x000fc60008000f00 */
[----:B------:R-:W-:-:S13]  /*01f0*/  PLOP3.LUT P0, PT, PT, PT, UP0, 0x80, 0x0 ;  /* 0x000000000000781c */ /* 0x000fda0003f0f008 */
[----:B------:R-:W-:Y:S05]  /*0200*/  @!P0 BRA `(.L_x_1) ;  /* 0x00000000002c8947 */ /* 0x000fea0003800000 */
[----:B------:R-:W-:Y:S01]  /*0210*/  UISETP.NE.AND UP0, UPT, UR16, 0x3, UPT ;  /* 0x000000031000788c */ /* 0x000fe2000bf05270 */
[----:B------:R-:W-:-:S05]  /*0220*/  MOV R29, RZ ;  /* 0x000000ff001d7202 */ /* 0x000fca0000000f00 */
[----:B------:R-:W-:-:S13]  /*0230*/  PLOP3.LUT P0, PT, PT, PT, UP0, 0x80, 0x0 ;  /* 0x000000000000781c */ /* 0x000fda0003f0f008 */
[----:B------:R-:W-:Y:S05]  /*0240*/  @P0 BRA `(.L_x_2) ;  /* 0x0000000000840947 */ /* 0x000fea0003800000 */
[----:B------:R-:W1:Y:S08]  /*0250*/  LDC.64 R2, c[0x0][0x300] ;  /* 0x0000c000ff027b82 */ /* 0x000e700000000a00 */
[----:B------:R-:W2:Y:S01]  /*0260*/  LDC.64 R4, c[0x0][0x308] ;  /* 0x0000c200ff047b82 */ /* 0x000ea20000000a00 */
[----:B-1----:R-:W-:-:S06]  /*0270*/  IMAD.WIDE R2, R44, 0x8, R2 ;  /* 0x000000082c027825 */ /* 0x002fcc00078e0202 */
[----:B------:R-:W4:Y:S01]  /*0280*/  LDG.E.64 R2, desc[UR24][R2.64] ;  /* 0x0000001802027981 */ /* 0x000f22000c1e1b00 */
[----:B--2---:R-:W-:-:S06]  /*0290*/  IMAD.WIDE R4, R44, 0x8, R4 ;  /* 0x000000082c047825 */ /* 0x004fcc00078e0204 */
[----:B------:R-:W4:Y:S01]  /*02a0*/  LDG.E.64 R4, desc[UR24][R4.64] ;  /* 0x0000001804047981 */ /* 0x000f22000c1e1b00 */
[----:B------:R-:W-:Y:S05]  /*02b0*/  BRA `(.L_x_2) ;  /* 0x0000000000687947 */ /* 0x000fea0003800000 */
.L_x_1:
[----:B------:R-:W2:Y:S01]  /*02c0*/  LDC.64 R8, c[0x0][0x318] ;  /* 0x0000c600ff087b82 */ /* 0x000ea20000000a00 */
[----:B-1----:R-:W-:Y:S02]  /*02d0*/  SHF.R.S32.HI R10, RZ, 0x1f, R44 ;  /* 0x0000001fff0a7819 */ /* 0x002fe4000001142c */
[----:B------:R-:W-:-:S05]  /*02e0*/  MOV R29, RZ ;  /* 0x000000ff001d7202 */ /* 0x000fca0000000f00 */
[----:B------:R-:W1:Y:S08]  /*02f0*/  LDC.64 R6, c[0x0][0x320] ;  /* 0x0000c800ff067b82 */ /* 0x000e700000000a00 */
[----:B------:R-:W3:Y:S08]  /*0300*/  LDC.64 R2, c[0x0][0x300] ;  /* 0x0000c000ff027b82 */ /* 0x000ef00000000a00 */
[----:B------:R-:W4:Y:S01]  /*0310*/  LDC.64 R4, c[0x0][0x308] ;  /* 0x0000c200ff047b82 */ /* 0x000f220000000a00 */
[----:B--2---:R-:W-:-:S02]  /*0320*/  IMAD R0, R10, R8, RZ ;  /* 0x000000080a007224 */ /* 0x004fc400078e02ff */
[----:B------:R-:W-:-:S04]  /*0330*/  IMAD.WIDE.U32 R12, R44, R8, RZ ;  /* 0x000000082c0c7225 */ /* 0x000fc800078e00ff */
[----:B------:R-:W-:Y:S02]  /*0340*/  IMAD R0, R44, R9, R0 ;  /* 0x000000092c007224 */ /* 0x000fe400078e0200 */
[-C--:B-1----:R-:W-:Y:S02]  /*0350*/  IMAD R8, R10, R6.reuse, RZ ;  /* 0x000000060a087224 */ /* 0x082fe400078e02ff */
[----:B------:R-:W-:Y:S01]  /*0360*/  IMAD.WIDE.U32 R10, R44, R6, RZ ;  /* 0x000000062c0a7225 */ /* 0x000fe200078e00ff */
[----:B------:R-:W-:-:S03]  /*0370*/  IADD3 R0, R13, R0, RZ ;  /* 0x000000000d007210 */ /* 0x000fc60007ffe0ff */
[----:B------:R-:W-:Y:S01]  /*0380*/  IMAD R7, R44, R7, R8 ;  /* 0x000000072c077224 */ /* 0x000fe200078e0208 */
[----:B---3--:R-:W-:-:S04]  /*0390*/  LEA R2, P1, R12, R2, 0x3 ;  /* 0x000000020c027211 */ /* 0x008fc800078218ff */
[----:B------:R-:W-:Y:S02]  /*03a0*/  IADD3 R7, R11, R7, RZ ;  /* 0x000000070b077210 */ /* 0x000fe40007ffe0ff */
[----:B------:R-:W-:Y:S02]  /*03b0*/  LEA.HI.X R3, R12, R3, R0, 0x3, P1 ;  /* 0x000000030c037211 */ /* 0x000fe400008f1c00 */
[----:B----4-:R-:W-:-:S04]  /*03c0*/  LEA R4, P0, R10, R4, 0x3 ;  /* 0x000000040a047211 */ /* 0x010fc800078018ff */
[----:B------:R-:W-:Y:S01]  /*03d0*/  LEA.HI.X R5, R10, R5, R7, 0x3, P0 ;  /* 0x000000050a057211 */ /* 0x000fe200000f1c07 */
[----:B------:R-:W-:Y:S08]  /*03e0*/  BRA `(.L_x_2) ;  /* 0x00000000001c7947 */ /* 0x000ff00003800000 */
.L_x_0:
[----:B------:R-:W2:Y:S01]  /*03f0*/  LDC R0, c[0x0][0x224] ;  /* 0x00008900ff007b82 */ /* 0x000ea20000000800 */
[----:B-1----:R-:W-:-:S07]  /*0400*/  IADD3 R49, R44, 0x1, RZ ;  /* 0x000000012c317810 */ /* 0x002fce0007ffe0ff */
[----:B------:R-:W1:Y:S01]  /*0410*/  LDC R29, c[0x0][0x2f8] ;  /* 0x0000be00ff1d7b82 */ /* 0x000e620000000800 */
[C---:B--2---:R-:W-:Y:S01]  /*0420*/  ISETP.GE.AND P0, PT, R49.reuse, R0, PT ;  /* 0x000000003100720c */ /* 0x044fe20003f06270 */
[-C--:B-1----:R-:W-:Y:S02]  /*0430*/  IMAD R49, R49, R29.reuse, RZ ;  /* 0x0000001d31317224 */ /* 0x082fe400078e02ff */
[----:B------:R-:W-:-:S10]  /*0440*/  IMAD R29, R44, R29, RZ ;  /* 0x0000001d2c1d7224 */ /* 0x000fd400078e02ff */
[----:B------:R-:W2:Y:S02]  /*0450*/  @P0 LDC R49, c[0x0][0x218] ;  /* 0x00008600ff310b82 */ /* 0x000ea40000000800 */
.L_x_2:
[----:B------:R-:W3:Y:S01]  /*0460*/  S2R R20, SR_TID.X ;  /* 0x0000000000147919 */ /* 0x000ee20000002100 */
[----:B------:R-:W-:Y:S01]  /*0470*/  IMAD.U32 R22, RZ, RZ, UR19 ;  /* 0x00000013ff167e24 */ /* 0x000fe2000f8e00ff */
[----:B------:R-:W-:Y:S01]  /*0480*/  ULDC.64 UR6, c[0x0][0x210] ;  /* 0x0000840000067ab9 */ /* 0x000fe20000000a00 */
[----:B------:R-:W-:Y:S01]  /*0490*/  IMAD.U32 R14, RZ, RZ, UR18 ;  /* 0x00000012ff0e7e24 */ /* 0x000fe2000f8e00ff */
[----:B------:R-:W-:Y:S01]  /*04a0*/  ULDC UR4, c[0x0][0x264] ;  /* 0x0000990000047ab9 */ /* 0x000fe20000000800 */
[----:B------:R-:W-:Y:S01]  /*04b0*/  ULDC.U8 UR20, c[0x0][0x260] ;  /* 0x0000980000147ab9 */ /* 0x000fe20000000000 */
[----:B------:R-:W-:Y:S01]  /*04c0*/  ULDC.64 UR14, c[0x0][0x240] ;  /* 0x00009000000e7ab9 */ /* 0x000fe20000000a00 */
[----:B------:R-:W-:Y:S01]  /*04d0*/  ULDC.64 UR12, c[0x0][0x248] ;  /* 0x00009200000c7ab9 */ /* 0x000fe20000000a00 */
[----:B------:R-:W-:Y:S01]  /*04e0*/  ULDC.64 UR22, c[0x0][0x250] ;  /* 0x0000940000167ab9 */ /* 0x000fe20000000a00 */
[----:B------:R-:W-:Y:S01]  /*04f0*/  ULDC.64 UR10, c[0x0][0x270] ;  /* 0x00009c00000a7ab9 */ /* 0x000fe20000000a00 */
[----:B------:R-:W-:-:S04]  /*0500*/  UIADD3 UR9, UP0, UR12, -UR22, URZ ;  /* 0x800000160c097290 */ /* 0x000fc8000ff1e03f */
[----:B------:R-:W-:Y:S01]  /*0510*/  UIADD3.X UR8, UR13, ~UR23, URZ, UP0, !UPT ;  /* 0x800000170d087290 */ /* 0x000fe200087fe43f */
[----:B---3--:R-:W-:-:S04]  /*0520*/  SHF.R.S32.HI R61, RZ, 0x1f, R20 ;  /* 0x0000001fff3d7819 */ /* 0x008fc80000011414 */
[----:B------:R-:W-:-:S04]  /*0530*/  LEA.HI R61, R61, R20, RZ, 0x5 ;  /* 0x000000143d3d7211 */ /* 0x000fc800078f28ff */
[----:B------:R-:W-:Y:S02]  /*0540*/  LOP3.LUT R0, R61, 0xffffffe0, RZ, 0xc0, !PT ;  /* 0xffffffe03d007812 */ /* 0x000fe400078ec0ff */
[----:B------:R-:W-:-:S03]  /*0550*/  SHF.R.S32.HI R61, RZ, 0x5, R61 ;  /* 0x00000005ff3d7819 */ /* 0x000fc6000001143d */
[----:B------:R-:W-:-:S05]  /*0560*/  IMAD.IADD R0, R20, 0x1, -R0 ;  /* 0x0000000114007824 */ /* 0x000fca00078e0a00 */
[----:B------:R-:W-:-:S04]  /*0570*/  SHF.R.S32.HI R10, RZ, 0x1f, R0 ;  /* 0x0000001fff0a7819 */ /* 0x000fc80000011400 */
[----:B------:R-:W-:-:S04]  /*0580*/  LEA.HI R10, R10, R0, RZ, 0x4 ;  /* 0x000000000a0a7211 */ /* 0x000fc800078f20ff */
[----:B------:R-:W-:Y:S02]  /*0590*/  SHF.R.S32.HI R28, RZ, 0x4, R10 ;  /* 0x00000004ff1c7819 */ /* 0x000fe4000001140a */
[----:B------:R-:W-:-:S03]  /*05a0*/  LOP3.LUT R10, R10, 0xfffffff0, RZ, 0xc0, !PT ;  /* 0xfffffff00a0a7812 */ /* 0x000fc600078ec0ff */
[----:B------:R-:W-:Y:S02]  /*05b0*/  IMAD R16, R61, 0x8, R28 ;  /* 0x000000083d107824 */ /* 0x000fe400078e021c */
[----:B------:R-:W-:Y:S02]  /*05c0*/  IMAD.IADD R10, R0, 0x1, -R10 ;  /* 0x00000001000a7824 */ /* 0x000fe400078e0a0a */
[----:B------:R-:W-:Y:S02]  /*05d0*/  IMAD R22, R22, 0x20, R16 ;  /* 0x0000002016167824 */ /* 0x000fe400078e0210 */
[--C-:B------:R-:W-:Y:S02]  /*05e0*/  IMAD.IADD R30, R10, 0x1, R29.reuse ;  /* 0x000000010a1e7824 */ /* 0x100fe400078e021d */
[C---:B------:R-:W-:Y:S01]  /*05f0*/  VIADD R7, R22.reuse, 0x2 ;  /* 0x0000000216077836 */ /* 0x040fe20000000000 */
[C---:B------:R-:W-:Y:S01]  /*0600*/  ISETP.GE.AND P0, PT, R22.reuse, UR6, PT ;  /* 0x0000000616007c0c */ /* 0x040fe2000bf06270 */
[C---:B------:R-:W-:Y:S01]  /*0610*/  VIADD R6, R22.reuse, 0x4 ;  /* 0x0000000416067836 */ /* 0x040fe20000000000 */
[----:B------:R-:W-:Y:S01]  /*0620*/  SHF.R.S32.HI R21, RZ, 0x1f, R22 ;  /* 0x0000001fff157819 */ /* 0x000fe20000011416 */
[----:B------:R-:W-:Y:S01]  /*0630*/  VIADD R0, R22, 0x6 ;  /* 0x0000000616007836 */ /* 0x000fe20000000000 */
[----:B------:R-:W-:Y:S01]  /*0640*/  BAR.SYNC.DEFER_BLOCKING 0x0 ;  /* 0x0000000000007b1d */ /* 0x000fe20000010000 */
[----:B------:R-:W-:Y:S01]  /*0650*/  ISETP.GE.AND P1, PT, R7, UR6, PT ;  /* 0x0000000607007c0c */ /* 0x000fe2000bf26270 */
[----:B------:R-:W-:Y:S01]  /*0660*/  IMAD R14, R14, 0x20, R10 ;  /* 0x000000200e0e7824 */ /* 0x000fe200078e020a */
[----:B------:R-:W-:Y:S01]  /*0670*/  ISETP.GE.AND P2, PT, R6, UR6, PT ;  /* 0x0000000606007c0c */ /* 0x000fe2000bf46270 */
[----:B------:R-:W-:Y:S01]  /*0680*/  IMAD R9, R61, -0x6, R16 ;  /* 0xfffffffa3d097824 */ /* 0x000fe200078e0210 */
[----:B------:R-:W-:Y:S01]  /*0690*/  P2R R53, PR, RZ, 0x1 ;  /* 0x00000001ff357803 */ /* 0x000fe20000000000 */
[----:B------:R-:W-:Y:S01]  /*06a0*/  VIADD R48, R14, UR4 ;  /* 0x000000040e307c36 */ /* 0x000fe20008000000 */
[----:B------:R-:W-:Y:S01]  /*06b0*/  ISETP.GE.AND P3, PT, R0, UR6, PT ;  /* 0x0000000600007c0c */ /* 0x000fe2000bf66270 */
[----:B------:R-:W-:Y:S01]  /*06c0*/  IMAD.IADD R12, R9, 0x1, R29 ;  /* 0x00000001090c7824 */ /* 0x000fe200078e021d */
[----:B--2---:R-:W-:Y:S01]  /*06d0*/  ISETP.LT.AND P0, PT, R30, R49, !P0 ;  /* 0x000000311e00720c */ /* 0x004fe20004701270 */
[----:B------:R-:W2:Y:S01]  /*06e0*/  S2UR UR6, SR_CgaCtaId ;  /* 0x00000000000679c3 */ /* 0x000ea20000008800 */
[----:B------:R-:W-:-:S02]  /*06f0*/  P2R R52, PR, RZ, 0x2 ;  /* 0x00000002ff347803 */ /* 0x000fc40000000000 */
[----:B------:R-:W-:Y:S02]  /*0700*/  P2R R51, PR, RZ, 0x4 ;  /* 0x00000004ff337803 */ /* 0x000fe40000000000 */
[----:B------:R-:W-:Y:S02]  /*0710*/  P2R R50, PR, RZ, 0x8 ;  /* 0x00000008ff327803 */ /* 0x000fe40000000000 */
[CC--:B------:R-:W-:Y:S02]  /*0720*/  ISETP.LT.AND P1, PT, R30.reuse, R49.reuse, !P1 ;  /* 0x000000311e00720c */ /* 0x0c0fe40004f21270 */
[CC--:B------:R-:W-:Y:S02]  /*0730*/  ISETP.LT.AND P2, PT, R30.reuse, R49.reuse, !P2 ;  /* 0x000000311e00720c */ /* 0x0c0fe40005741270 */
[----:B------:R-:W-:Y:S02]  /*0740*/  SEL R11, RZ, 0x1, !P0 ;  /* 0x00000001ff0b7807 */ /* 0x000fe40004000000 */
[----:B------:R-:W-:-:S02]  /*0750*/  ISETP.LT.AND P3, PT, R30, R49, !P3 ;  /* 0x000000311e00720c */ /* 0x000fc40005f61270 */
[----:B------:R-:W-:Y:S02]  /*0760*/  ISETP.GE.AND P6, PT, R14, UR7, PT ;  /* 0x000000070e007c0c */ /* 0x000fe4000bfc6270 */
[----:B------:R-:W-:Y:S02]  /*0770*/  P2R R11, PR, R11, 0xf ;  /* 0x0000000f0b0b7803 */ /* 0x000fe40000000000 */
[----:B------:R-:W-:Y:S02]  /*0780*/  ISETP.NE.AND P3, PT, RZ, UR20, PT ;  /* 0x00000014ff007c0c */ /* 0x000fe4000bf65270 */
[----:B------:R-:W-:Y:S02]  /*0790*/  ISETP.LT.AND P1, PT, R12, R49, !P6 ;  /* 0x000000310c00720c */ /* 0x000fe40007721270 */
[----:B------:R-:W-:Y:S01]  /*07a0*/  P2R R0, PR, RZ, 0x8 ;  /* 0x00000008ff007803 */ /* 0x000fe20000000000 */
[----:B------:R-:W-:Y:S01]  /*07b0*/  VIADD R0, R14, 0x10 ;  /* 0x000000100e007836 */ /* 0x000fe20000000000 */
[----:B------:R-:W-:-:S02]  /*07c0*/  ISETP.LE.OR P0, PT, R12, R48, !P3 ;  /* 0x000000300c00720c */ /* 0x000fc40005f03670 */
[--C-:B------:R-:W-:Y:S01]  /*07d0*/  SHF.R.S32.HI R31, RZ, 0x1f, R30.reuse ;  /* 0x0000001fff1f7819 */ /* 0x100fe2000001141e */
[----:B------:R-:W-:Y:S01]  /*07e0*/  VIADD R47, R0, UR4 ;  /* 0x00000004002f7c36 */ /* 0x000fe20008000000 */
[----:B------:R-:W-:Y:S01]  /*07f0*/  PLOP3.LUT P1, PT, P1, P0, PT, 0x80, 0x0 ;  /* 0x000000000000781c */ /* 0x000fe20000f21070 */
[----:B------:R-:W-:Y:S01]  /*0800*/  ULDC.64 UR4, c[0x0][0x230] ;  /* 0x00008c0000047ab9 */ /* 0x000fe20000000a00 */
[----:B------:R-:W-:Y:S01]  /*0810*/  ISETP.GT.AND P0, PT, R48, R12, PT ;  /* 0x0000000c3000720c */ /* 0x000fe20003f04270 */
[----:B------:R-:W-:Y:S01]  /*0820*/  IMAD R21, R21, UR4, RZ ;  /* 0x0000000415157c24 */ /* 0x000fe2000f8e02ff */
[----:B------:R-:W-:Y:S01]  /*0830*/  ISETP.GE.AND P5, PT, R0, UR7, PT ;  /* 0x0000000700007c0c */ /* 0x000fe2000bfa6270 */
[----:B------:R-:W-:Y:S01]  /*0840*/  VIADD R0, R12, 0x8 ;  /* 0x000000080c007836 */ /* 0x000fe20000000000 */
[----:B------:R-:W-:Y:S01]  /*0850*/  SEL R8, RZ, 0x1, P0 ;  /* 0x00000001ff087807 */ /* 0x000fe20000000000 */
[C---:B------:R-:W-:Y:S01]  /*0860*/  IMAD R21, R22.reuse, UR5, R21 ;  /* 0x0000000516157c24 */ /* 0x040fe2000f8e0215 */
[----:B------:R-:W-:Y:S01]  /*0870*/  P2R R6, PR, RZ, 0x2 ;  /* 0x00000002ff067803 */ /* 0x000fe20000000000 */
[----:B------:R-:W-:Y:S01]  /*0880*/  IMAD.WIDE.U32 R18, R22, UR4, R30 ;  /* 0x0000000416127c25 */ /* 0x000fe2000f8e001e */
[C---:B------:R-:W-:Y:S01]  /*0890*/  ISETP.LT.AND P1, PT, R12.reuse, R49, !P5 ;  /* 0x000000310c00720c */ /* 0x040fe20006f21270 */
[----:B------:R-:W-:Y:S01]  /*08a0*/  ULDC.64 UR4, c[0x0][0x258] ;  /* 0x0000960000047ab9 */ /* 0x000fe20000000a00 */
[----:B------:R-:W-:-:S02]  /*08b0*/  ISETP.LE.OR P0, PT, R12, R47, !P3 ;  /* 0x0000002f0c00720c */ /* 0x000fc40005f03670 */
[----:B------:R-:W-:Y:S02]  /*08c0*/  LOP3.LUT R8, R8, UR20, RZ, 0xfc, !PT ;  /* 0x0000001408087c12 */ /* 0x000fe4000f8efcff */
[----:B------:R-:W-:Y:S02]  /*08d0*/  PLOP3.LUT P4, PT, P1, P0, PT, 0x80, 0x0 ;  /* 0x000000000000781c */ /* 0x000fe40000f81070 */
[C---:B------:R-:W-:Y:S02]  /*08e0*/  ISETP.LT.AND P1, PT, R0.reuse, R49, !P6 ;  /* 0x000000310000720c */ /* 0x040fe40007721270 */
[----:B------:R-:W-:Y:S02]  /*08f0*/  ISETP.LE.OR P0, PT, R0, R48, !P3 ;  /* 0x000000300000720c */ /* 0x000fe40005f03670 */
[----:B------:R-:W-:Y:S02]  /*0900*/  PRMT R8, R8, 0x9910, RZ ;  /* 0x0000991008087816 */ /* 0x000fe400000000ff */
[----:B------:R-:W-:-:S02]  /*0910*/  PLOP3.LUT P2, PT, P1, P0, PT, 0x80, 0x0 ;  /* 0x000000000000781c */ /* 0x000fc40000f41070 */
[C---:B------:R-:W-:Y:S02]  /*0920*/  ISETP.LT.AND P1, PT, R0.reuse, R49, !P5 ;  /* 0x000000310000720c */ /* 0x040fe40006f21270 */
[----:B------:R-:W-:-:S04]  /*0930*/  ISETP.LE.OR P0, PT, R0, R47, !P3 ;  /* 0x0000002f0000720c */ /* 0x000fc80005f03670 */
[----:B------:R-:W-:Y:S02]  /*0940*/  PLOP3.LUT P3, PT, P1, P0, PT, 0x80, 0x0 ;  /* 0x000000000000781c */ /* 0x000fe40000f61070 */
[----:B------:R-:W-:Y:S02]  /*0950*/  ISETP.GT.AND P0, PT, R47, R12, PT ;  /* 0x0000000c2f00720c */ /* 0x000fe40003f04270 */
[----:B------:R-:W-:Y:S02]  /*0960*/  ISETP.NE.AND P1, PT, R6, RZ, PT ;  /* 0x000000ff0600720c */ /* 0x000fe40003f25270 */
[----:B------:R-:W-:Y:S02]  /*0970*/  SEL R7, RZ, 0x1, P0 ;  /* 0x00000001ff077807 */ /* 0x000fe40000000000 */
[----:B------:R-:W-:Y:S02]  /*0980*/  ISETP.GT.AND P0, PT, R48, R0, PT ;  /* 0x000000003000720c */ /* 0x000fe40003f04270 */
[----:B------:R-:W-:-:S02]  /*0990*/  LOP3.LUT R7, R7, UR20, RZ, 0xfc, !PT ;  /* 0x0000001407077c12 */ /* 0x000fc4000f8efcff */
[----:B------:R-:W-:Y:S02]  /*09a0*/  SEL R6, RZ, 0x1, P0 ;  /* 0x00000001ff067807 */ /* 0x000fe40000000000 */
[----:B------:R-:W-:Y:S02]  /*09b0*/  ISETP.GT.AND P0, PT, R47, R0, PT ;  /* 0x000000002f00720c */ /* 0x000fe40003f04270 */
[----:B------:R-:W-:Y:S02]  /*09c0*/  LOP3.LUT R6, R6, UR20, RZ, 0xfc, !PT ;  /* 0x0000001406067c12 */ /* 0x000fe4000f8efcff */
[----:B------:R-:W-:Y:S02]  /*09d0*/  SEL R0, RZ, 0x1, P0 ;  /* 0x00000001ff007807 */ /* 0x000fe40000000000 */
[----:B------:R-:W-:Y:S02]  /*09e0*/  PRMT R7, R7, 0x9910, RZ ;  /* 0x0000991007077816 */ /* 0x000fe400000000ff */
[----:B------:R-:W-:-:S02]  /*09f0*/  LOP3.LUT R0, R0, UR20, RZ, 0xfc, !PT ;  /* 0x0000001400007c12 */ /* 0x000fc4000f8efcff */
[----:B------:R-:W-:Y:S02]  /*0a00*/  PRMT R6, R6, 0x9910, RZ ;  /* 0x0000991006067816 */ /* 0x000fe400000000ff */
[----:B------:R-:W-:Y:S02]  /*0a10*/  PRMT R0, R0, 0x9910, RZ ;  /* 0x0000991000007816 */ /* 0x000fe400000000ff */
[----:B------:R-:W-:Y:S02]  /*0a20*/  ISETP.NE.AND P0, PT, R8, RZ, P1 ;  /* 0x000000ff0800720c */ /* 0x000fe40000f05270 */
[----:B------:R-:W-:Y:S02]  /*0a30*/  ISETP.NE.AND P1, PT, R7, RZ, P4 ;  /* 0x000000ff0700720c */ /* 0x000fe40002725270 */
[----:B------:R-:W-:Y:S01]  /*0a40*/  ISETP.NE.AND P2, PT, R6, RZ, P2 ;  /* 0x000000ff0600720c */ /* 0x000fe20001745270 */
[----:B------:R-:W-:Y:S01]  /*0a50*/  VIADD R6, R12, 0x10 ;  /* 0x000000100c067836 */ /* 0x000fe20000000000 */
[----:B------:R-:W-:Y:S01]  /*0a60*/  ISETP.NE.AND P3, PT, R0, RZ, P3 ;  /* 0x000000ff0000720c */ /* 0x000fe20001f65270 */
[----:B------:R-:W-:Y:S01]  /*0a70*/  VIADD R0, R30, 0x10 ;  /* 0x000000101e007836 */ /* 0x000fe20000000000 */
[----:B------:R-:W-:-:S02]  /*0a80*/  SEL R8, RZ, 0x1, !P0 ;  /* 0x00000001ff087807 */ /* 0x000fc40004000000 */
[----:B------:R-:W-:Y:S02]  /*0a90*/  ISETP.NE.AND P4, PT, R50, RZ, PT ;  /* 0x000000ff3200720c */ /* 0x000fe40003f85270 */
[----:B------:R-:W-:Y:S02]  /*0aa0*/  P2R R8, PR, R8, 0xf ;  /* 0x0000000f08087803 */ /* 0x000fe40000000000 */
[----:B------:R-:W-:Y:S02]  /*0ab0*/  ISETP.NE.AND P1, PT, R53, RZ, PT ;  /* 0x000000ff3500720c */ /* 0x000fe40003f25270 */
[----:B------:R-:W-:Y:S02]  /*0ac0*/  ISETP.NE.AND P2, PT, R52, RZ, PT ;  /* 0x000000ff3400720c */ /* 0x000fe40003f45270 */
[----:B------:R-:W-:Y:S02]  /*0ad0*/  ISETP.NE.AND P3, PT, R51, RZ, PT ;  /* 0x000000ff3300720c */ /* 0x000fe40003f65270 */
[----:B------:R-:W-:-:S02]  /*0ae0*/  ISETP.LT.AND P0, PT, R0, R49, !P1 ;  /* 0x000000310000720c */ /* 0x000fc40004f01270 */
[CC--:B------:R-:W-:Y:S02]  /*0af0*/  ISETP.LT.AND P1, PT, R0.reuse, R49.reuse, !P2 ;  /* 0x000000310000720c */ /* 0x0c0fe40005721270 */
[CC--:B------:R-:W-:Y:S02]  /*0b00*/  ISETP.LT.AND P2, PT, R0.reuse, R49.reuse, !P3 ;  /* 0x000000310000720c */ /* 0x0c0fe40005f41270 */
[----:B------:R-:W-:Y:S02]  /*0b10*/  SEL R7, RZ, 0x1, !P0 ;  /* 0x00000001ff077807 */ /* 0x000fe40004000000 */
[----:B------:R-:W-:Y:S01]  /*0b20*/  ISETP.LT.AND P3, PT, R0, R49, !P4 ;  /* 0x000000310000720c */ /* 0x000fe20006761270 */
[----:B------:R-:W-:-:S03]  /*0b30*/  VIADD R0, R12, 0x18 ;  /* 0x000000180c007836 */ /* 0x000fc60000000000 */
[----:B------:R-:W-:Y:S02]  /*0b40*/  P2R R7, PR, R7, 0xf ;  /* 0x0000000f07077803 */ /* 0x000fe40000000000 */
[----:B------:R-:W-:Y:S02]  /*0b50*/  ISETP.NE.AND P3, PT, RZ, UR20, PT ;  /* 0x00000014ff007c0c */ /* 0x000fe4000bf65270 */
[C---:B------:R-:W-:Y:S02]  /*0b60*/  ISETP.LT.AND P1, PT, R6.reuse, R49, !P6 ;  /* 0x000000310600720c */ /* 0x040fe40007721270 */
[----:B------:R-:W-:-:S04]  /*0b70*/  ISETP.LE.OR P0, PT, R6, R48, !P3 ;  /* 0x000000300600720c */ /* 0x000fc80005f03670 */
[----:B------:R-:W-:Y:S02]  /*0b80*/  PLOP3.LUT P2, PT, P1, P0, PT, 0x80, 0x0 ;  /* 0x000000000000781c */ /* 0x000fe40000f41070 */
[C---:B------:R-:W-:Y:S02]  /*0b90*/  ISETP.LT.AND P1, PT, R6.reuse, R49, !P5 ;  /* 0x000000310600720c */ /* 0x040fe40006f21270 */
[----:B------:R-:W-:Y:S02]  /*0ba0*/  ISETP.LE.OR P0, PT, R6, R47, !P3 ;  /* 0x0000002f0600720c */ /* 0x000fe40005f03670 */
[----:B------:R-:W-:Y:S02]  /*0bb0*/  P2R R13, PR, RZ, 0x4 ;  /* 0x00000004ff0d7803 */ /* 0x000fe40000000000 */
[----:B------:R-:W-:Y:S02]  /*0bc0*/  PLOP3.LUT P4, PT, P1, P0, PT, 0x80, 0x0 ;  /* 0x000000000000781c */ /* 0x000fe40000f81070 */
[----:B------:R-:W-:-:S02]  /*0bd0*/  ISETP.LT.AND P1, PT, R0, R49, !P6 ;  /* 0x000000310000720c */ /* 0x000fc40007721270 */
[----:B------:R-:W-:-:S04]  /*0be0*/  ISETP.LE.OR P0, PT, R0, R48, !P3 ;  /* 0x000000300000720c */ /* 0x000fc80005f03670 */
[----:B------:R-:W-:Y:S02]  /*0bf0*/  PLOP3.LUT P2, PT, P1, P0, PT, 0x80, 0x0 ;  /* 0x000000000000781c */ /* 0x000fe40000f41070 */
[C---:B------:R-:W-:Y:S02]  /*0c00*/  ISETP.LT.AND P1, PT, R0.reuse, R49, !P5 ;  /* 0x000000310000720c */ /* 0x040fe40006f21270 */
[----:B------:R-:W-:-:S04]  /*0c10*/  ISETP.LE.OR P0, PT, R0, R47, !P3 ;  /* 0x0000002f0000720c */ /* 0x000fc80005f03670 */
[----:B------:R-:W-:Y:S02]  /*0c20*/  PLOP3.LUT P3, PT, P1, P0, PT, 0x80, 0x0 ;  /* 0x000000000000781c */ /* 0x000fe40000f61070 */
[-C--:B------:R-:W-:Y:S02]  /*0c30*/  ISETP.GT.AND P0, PT, R48, R6.reuse, PT ;  /* 0x000000063000720c */ /* 0x080fe40003f04270 */
[----:B------:R-:W-:Y:S02]  /*0c40*/  ISETP.NE.AND P1, PT, R13, RZ, PT ;  /* 0x000000ff0d00720c */ /* 0x000fe40003f25270 */
[----:B------:R-:W-:Y:S02]  /*0c50*/  SEL R15, RZ, 0x1, P0 ;  /* 0x00000001ff0f7807 */ /* 0x000fe40000000000 */
[----:B------:R-:W-:Y:S02]  /*0c60*/  ISETP.GT.AND P0, PT, R47, R6, PT ;  /* 0x000000062f00720c */ /* 0x000fe40003f04270 */
[----:B------:R-:W-:-:S02]  /*0c70*/  LOP3.LUT R15, R15, UR20, RZ, 0xfc, !PT ;  /* 0x000000140f0f7c12 */ /* 0x000fc4000f8efcff */
[----:B------:R-:W-:Y:S02]  /*0c80*/  SEL R13, RZ, 0x1, P0 ;  /* 0x00000001ff0d7807 */ /* 0x000fe40000000000 */
[-C--:B------:R-:W-:Y:S02]  /*0c90*/  ISETP.GT.AND P0, PT, R48, R0.reuse, PT ;  /* 0x000000003000720c */ /* 0x080fe40003f04270 */
[----:B------:R-:W-:Y:S02]  /*0ca0*/  LOP3.LUT R13, R13, UR20, RZ, 0xfc, !PT ;  /* 0x000000140d0d7c12 */ /* 0x000fe4000f8efcff */
[----:B------:R-:W-:Y:S02]  /*0cb0*/  SEL R6, RZ, 0x1, P0 ;  /* 0x00000001ff067807 */ /* 0x000fe40000000000 */
[----:B------:R-:W-:Y:S02]  /*0cc0*/  ISETP.GT.AND P0, PT, R47, R0, PT ;  /* 0x000000002f00720c */ /* 0x000fe40003f04270 */
[----:B------:R-:W-:-:S02]  /*0cd0*/  LOP3.LUT R6, R6, UR20, RZ, 0xfc, !PT ;  /* 0x0000001406067c12 */ /* 0x000fc4000f8efcff */
[----:B------:R-:W-:Y:S02]  /*0ce0*/  SEL R0, RZ, 0x1, P0 ;  /* 0x00000001ff007807 */ /* 0x000fe40000000000 */
[----:B------:R-:W-:Y:S02]  /*0cf0*/  PRMT R15, R15, 0x9910, RZ ;  /* 0x000099100f0f7816 */ /* 0x000fe400000000ff */
[----:B------:R-:W-:Y:S02]  /*0d00*/  LOP3.LUT R0, R0, UR20, RZ, 0xfc, !PT ;  /* 0x0000001400007c12 */ /* 0x000fe4000f8efcff */
[----:B------:R-:W-:Y:S02]  /*0d10*/  PRMT R6, R6, 0x9910, RZ ;  /* 0x0000991006067816 */ /* 0x000fe400000000ff */
[----:B------:R-:W-:Y:S02]  /*0d20*/  PRMT R13, R13, 0x9910, RZ ;  /* 0x000099100d0d7816 */ /* 0x000fe400000000ff */
[----:B------:R-:W-:-:S02]  /*0d30*/  PRMT R0, R0, 0x9910, RZ ;  /* 0x0000991000007816 */ /* 0x000fc400000000ff */
[----:B------:R-:W-:Y:S02]  /*0d40*/  ISETP.NE.AND P0, PT, R15, RZ, P1 ;  /* 0x000000ff0f00720c */ /* 0x000fe40000f05270 */
[----:B------:R-:W-:Y:S02]  /*0d50*/  ISETP.NE.AND P2, PT, R6, RZ, P2 ;  /* 0x000000ff0600720c */ /* 0x000fe40001745270 */
[----:B------:R-:W-:Y:S01]  /*0d60*/  ISETP.NE.AND P1, PT, R13, RZ, P4 ;  /* 0x000000ff0d00720c */ /* 0x000fe20002725270 */
[----:B------:R-:W-:Y:S01]  /*0d70*/  VIADD R13, R12, 0x20 ;  /* 0x000000200c0d7836 */ /* 0x000fe20000000000 */
[----:B------:R-:W-:Y:S01]  /*0d80*/  ISETP.NE.AND P3, PT, R0, RZ, P3 ;  /* 0x000000ff0000720c */ /* 0x000fe20001f65270 */
[----:B------:R-:W-:Y:S01]  /*0d90*/  VIADD R0, R30, 0x20 ;  /* 0x000000201e007836 */ /* 0x000fe20000000000 */
[----:B------:R-:W-:Y:S02]  /*0da0*/  SEL R6, RZ, 0x1, !P0 ;  /* 0x00000001ff067807 */ /* 0x000fe40004000000 */
[----:B------:R-:W-:-:S02]  /*0db0*/  ISETP.NE.AND P4, PT, R50, RZ, PT ;  /* 0x000000ff3200720c */ /* 0x000fc40003f85270 */
[----:B------:R-:W-:Y:S02]  /*0dc0*/  P2R R6, PR, R6, 0xf ;  /* 0x0000000f06067803 */ /* 0x000fe40000000000 */
[----:B------:R-:W-:Y:S02]  /*0dd0*/  ISETP.NE.AND P1, PT, R53, RZ, PT ;  /* 0x000000ff3500720c */ /* 0x000fe40003f25270 */
[----:B------:R-:W-:Y:S02]  /*0de0*/  ISETP.NE.AND P2, PT, R52, RZ, PT ;  /* 0x000000ff3400720c */ /* 0x000fe40003f45270 */
[----:B------:R-:W-:Y:S02]  /*0df0*/  ISETP.NE.AND P3, PT, R51, RZ, PT ;  /* 0x000000ff3300720c */ /* 0x000fe40003f65270 */
[CC--:B------:R-:W-:Y:S02]  /*0e00*/  ISETP.LT.AND P0, PT, R0.reuse, R49.reuse, !P1 ;  /* 0x000000310000720c */ /* 0x0c0fe40004f01270 */
[----:B------:R-:W-:-:S02]  /*0e10*/  ISETP.LT.AND P1, PT, R0, R49, !P2 ;  /* 0x000000310000720c */ /* 0x000fc40005721270 */
        /* <DEDUP_REMOVED lines=38> */
[----:B------:R-:W-:Y:S02]  /*1080*/  ISETP.NE.AND P2, PT, R13, RZ, P2 ;  /* 0x000000ff0d00720c */ /* 0x000fe40001745270 */
[----:B------:R-:W-:Y:S01]  /*1090*/  ISETP.NE.AND P3, PT, R0, RZ, P3 ;  /* 0x000000ff0000720c */ /* 0x000fe20001f65270 */
[----:B------:R-:W-:Y:S01]  /*10a0*/  IMAD.IADD R0, R19, 0x1, R21 ;  /* 0x0000000113007824 */ /* 0x000fe200078e0215 */
[----:B------:R-:W-:Y:S02]  /*10b0*/  SEL R57, RZ, 0x1, !P0 ;  /* 0x00000001ff397807 */ /* 0x000fe40004000000 */
[----:B------:R-:W-:-:S02]  /*10c0*/  SHF.R.S32.HI R15, RZ, 0x1f, R14 ;  /* 0x0000001fff0f7819 */ /* 0x000fc4000001140e */
[----:B------:R-:W-:Y:S02]  /*10d0*/  P2R R57, PR, R57, 0xf ;  /* 0x0000000f39397803 */ /* 0x000fe40000000000 */
[----:B----4-:R-:W-:Y:S01]  /*10e0*/  LEA R24, P0, R18, R2, 0x3 ;  /* 0x0000000212187211 */ /* 0x010fe200078018ff */
[----:B------:R-:W-:Y:S01]  /*10f0*/  IMAD.WIDE.U32 R14, R12, UR4, R14 ;  /* 0x000000040c0e7c25 */ /* 0x000fe2000f8e000e */
[----:B------:R-:W-:Y:S02]  /*1100*/  IADD3 R17, R49, 0xf, -R29 ;  /* 0x0000000f31117810 */ /* 0x000fe40007ffe81d */
[----:B------:R-:W-:Y:S02]  /*1110*/  LEA.HI.X R25, R18, R3, R0, 0x3, P0 ;  /* 0x0000000312197211 */ /* 0x000fe400000f1c00 */
[----:B------:R-:W-:Y:S02]  /*1120*/  SHF.R.S32.HI R0, RZ, 0x1f, R12 ;  /* 0x0000001fff007819 */ /* 0x000fe4000001140c */
[----:B------:R-:W-:-:S02]  /*1130*/  LEA R26, P0, R14, R4, 0x3 ;  /* 0x000000040e1a7211 */ /* 0x000fc400078018ff */
[----:B------:R-:W-:Y:S01]  /*1140*/  SHF.R.S32.HI R4, RZ, 0x1f, R10 ;  /* 0x0000001fff047819 */ /* 0x000fe2000001140a */
[----:B------:R-:W-:-:S03]  /*1150*/  IMAD R0, R0, UR4, RZ ;  /* 0x0000000400007c24 */ /* 0x000fc6000f8e02ff */
[-C--:B------:R-:W-:Y:S01]  /*1160*/  LEA.HI R18, R4, R10.reuse, RZ, 0x2 ;  /* 0x0000000a04127211 */ /* 0x080fe200078f10ff */
[----:B------:R-:W-:Y:S01]  /*1170*/  IMAD R0, R12, UR5, R0 ;  /* 0x000000050c007c24 */ /* 0x000fe2000f8e0200 */
[----:B------:R-:W-:Y:S01]  /*1180*/  SHF.R.S32.HI R12, RZ, 0x1f, R17 ;  /* 0x0000001fff0c7819 */ /* 0x000fe20000011411 */
[----:B------:R-:W-:Y:S01]  /*1190*/  ULEA UR5, UR18, 0x2f, 0x5 ;  /* 0x0000002f12057891 */ /* 0x000fe2000f8e283f */
[----:B------:R-:W-:Y:S01]  /*11a0*/  LOP3.LUT R13, R18, 0x7ffffffc, RZ, 0xc0, !PT ;  /* 0x7ffffffc120d7812 */ /* 0x000fe200078ec0ff */
[----:B------:R-:W-:Y:S01]  /*11b0*/  IMAD.IADD R0, R15, 0x1, R0 ;  /* 0x000000010f007824 */ /* 0x000fe200078e0200 */
[----:B------:R-:W-:Y:S01]  /*11c0*/  LEA.HI R12, R12, R17, RZ, 0x4 ;  /* 0x000000110c0c7211 */ /* 0x000fe200078f20ff */
[----:B------:R-:W-:Y:S01]  /*11d0*/  USHF.R.S32.HI UR4, URZ, 0x1f, UR5 ;  /* 0x0000001f3f047899 */ /* 0x000fe20008011405 */
[----:B------:R-:W-:Y:S01]  /*11e0*/  LEA.HI R4, R4, R10, RZ, 0x3 ;  /* 0x0000000a04047211 */ /* 0x000fe200078f18ff */
[----:B------:R-:W-:Y:S01]  /*11f0*/  IMAD.IADD R13, R10, 0x1, -R13 ;  /* 0x000000010a0d7824 */ /* 0x000fe200078e0a0d */
[----:B------:R-:W-:Y:S01]  /*1200*/  LEA.HI.X R27, R14, R5, R0, 0x3, P0 ;  /* 0x000000050e1b7211 */ /* 0x000fe200000f1c00 */
[----:B------:R-:W-:Y:S01]  /*1210*/  ULEA.HI UR4, UR4, UR5, URZ, 0x4 ;  /* 0x0000000504047291 */ /* 0x000fe2000f8f203f */
[----:B------:R-:W-:Y:S01]  /*1220*/  SHF.R.S32.HI R5, RZ, 0x1f, R16 ;  /* 0x0000001fff057819 */ /* 0x000fe20000011410 */
[----:B------:R-:W-:Y:S01]  /*1230*/  IMAD.SHL.U32 R13, R13, 0x2, RZ ;  /* 0x000000020d0d7824 */ /* 0x000fe200078e00ff */
[----:B------:R-:W-:Y:S01]  /*1240*/  IADD3 R32, P0, R24, UR14, RZ ;  /* 0x0000000e18207c10 */ /* 0x000fe2000ff1e0ff */
[----:B------:R-:W-:Y:S01]  /*1250*/  USHF.R.S32.HI UR30, URZ, 0x4, UR4 ;  /* 0x000000043f1e7899 */ /* 0x000fe20008011404 */
[----:B------:R-:W-:Y:S01]  /*1260*/  LEA.HI R5, R5, R16, RZ, 0x4 ;  /* 0x0000001005057211 */ /* 0x000fe200078f20ff */
[----:B------:R-:W-:Y:S01]  /*1270*/  UIADD3 UR5, UP1, UR14, UR14, URZ ;  /* 0x0000000e0e057290 */ /* 0x000fe2000ff3e03f */
[----:B------:R-:W-:Y:S01]  /*1280*/  IADD3.X R33, R25, UR15, RZ, P0, !PT ;  /* 0x0000000f19217c10 */ /* 0x000fe200087fe4ff */
[----:B------:R-:W-:Y:S01]  /*1290*/  UMOV UR4, 0x400 ;  /* 0x0000040000047882 */ /* 0x000fe20000000000 */
[----:B------:R-:W-:Y:S01]  /*12a0*/  LOP3.LUT R5, R5, 0xfffffff0, RZ, 0xc0, !PT ;  /* 0xfffffff005057812 */ /* 0x000fe200078ec0ff */
[----:B--2---:R-:W-:Y:S01]  /*12b0*/  ULEA UR6, UR6, UR4, 0x18 ;  /* 0x0000000406067291 */ /* 0x004fe2000f8ec03f */
[----:B------:R-:W-:Y:S01]  /*12c0*/  SHF.R.U32.HI R4, RZ, 0x3, R4 ;  /* 0x00000003ff047819 */ /* 0x000fe20000011604 */
[----:B------:R-:W-:-:S02]  /*12d0*/  UIADD3.X UR4, UR15, UR15, URZ, UP1, !UPT ;  /* 0x0000000f0f047290 */ /* 0x000fc40008ffe43f */
[----:B------:R-:W-:Y:S01]  /*12e0*/  IMAD.IADD R16, R16, 0x1, -R5 ;  /* 0x0000000110107824 */ /* 0x000fe200078e0a05 */
[----:B------:R-:W-:-:S04]  /*12f0*/  UIADD3 UR5, UP1, UP0, UR9, UR14, UR5 ;  /* 0x0000000e09057290 */ /* 0x000fc8000f83e005 */
[----:B------:R-:W-:Y:S01]  /*1300*/  SHF.R.S32.HI R14, RZ, 0x1f, R16 ;  /* 0x0000001fff0e7819 */ /* 0x000fe20000011410 */
[----:B------:R-:W-:Y:S01]  /*1310*/  UIADD3.X UR4, UR8, UR15, UR4, UP1, UP0 ;  /* 0x0000000f08047290 */ /* 0x000fe20008fe0404 */
[-C--:B------:R-:W-:Y:S01]  /*1320*/  LEA.HI R0, R16, R16.reuse, RZ, 0x1 ;  /* 0x0000001010007211 */ /* 0x080fe200078f08ff */
[----:B------:R-:W-:Y:S01]  /*1330*/  UIADD3 UR22, UP0, UR5, UR22, URZ ;  /* 0x0000001605167290 */ /* 0x000fe2000ff1e03f */
[----:B------:R-:W-:Y:S01]  /*1340*/  LEA.HI R14, R14, R16, RZ, 0x3 ;  /* 0x000000100e0e7211 */ /* 0x000fe200078f18ff */
[----:B------:R-:W-:Y:S01]  /*1350*/  ULDC.64 UR8, c[0x0][0x268] ;  /* 0x00009a0000087ab9 */ /* 0x000fe20000000a00 */
[----:B------:R-:W-:Y:S01]  /*1360*/  LOP3.LUT R15, R0, 0x1ffffffe, RZ, 0xc0, !PT ;  /* 0x1ffffffe000f7812 */ /* 0x000fe200078ec0ff */
[----:B------:R-:W-:Y:S01]  /*1370*/  UIADD3.X UR21, UR4, UR23, URZ, UP0, !UPT ;  /* 0x0000001704157290 */ /* 0x000fe200087fe43f */
[----:B------:R-:W-:Y:S02]  /*1380*/  LEA.HI.SX32 R14, R14, R13, 0x1d ;  /* 0x0000000d0e0e7211 */ /* 0x000fe400078feaff */
[----:B------:R-:W-:Y:S01]  /*1390*/  SHF.R.S32.HI R13, RZ, 0x2, R18 ;  /* 0x00000002ff0d7819 */ /* 0x000fe20000011412 */
[----:B------:R-:W-:Y:S01]  /*13a0*/  IMAD.IADD R15, R16, 0x1, -R15 ;  /* 0x00000001100f7824 */ /* 0x000fe200078e0a0f */
[--C-:B------:R-:W-:Y:S01]  /*13b0*/  SHF.R.S32.HI R17, RZ, 0x1, R0.reuse ;  /* 0x00000001ff117819 */ /* 0x100fe20000011400 */
[----:B------:R-:W-:Y:S01]  /*13c0*/  ULDC.64 UR4, c[0x0][0x278] ;  /* 0x00009e0000047ab9 */ /* 0x000fe20000000a00 */
[----:B------:R-:W-:Y:S01]  /*13d0*/  SHF.R.S32.HI R16, RZ, 0x1f, R0 ;  /* 0x0000001fff107819 */ /* 0x000fe20000011400 */
[----:B------:R-:W-:Y:S01]  /*13e0*/  IMAD R14, R15, 0x8, R14 ;  /* 0x000000080f0e7824 */ /* 0x000fe200078e020e */
[C---:B------:R-:W-:Y:S01]  /*13f0*/  LOP3.LUT R0, R13.reuse, 0x2, RZ, 0xc0, !PT ;  /* 0x000000020d007812 */ /* 0x040fe200078ec0ff */
[----:B------:R-:W-:Y:S01]  /*1400*/  UIADD3 UR23, UP1, UR10, -UR4, URZ ;  /* 0x800000040a177290 */ /* 0x000fe2000ff3e03f */
[----:B------:R-:W-:-:S02]  /*1410*/  LOP3.LUT R13, R13, 0x1, RZ, 0xc0, !PT ;  /* 0x000000010d0d7812 */ /* 0x000fc400078ec0ff */
[-C--:B------:R-:W-:Y:S01]  /*1420*/  LEA.HI R16, R16, R17.reuse, RZ, 0x2 ;  /* 0x0000001110107211 */ /* 0x080fe200078f10ff */
[----:B------:R-:W-:Y:S01]  /*1430*/  IMAD.SHL.U32 R0, R0, 0x4, RZ ;  /* 0x0000000400007824 */ /* 0x000fe200078e00ff */
[----:B------:R-:W-:Y:S01]  /*1440*/  LOP3.LUT R18, R18, 0xfffffffc, RZ, 0xc0, !PT ;  /* 0xfffffffc12127812 */ /* 0x000fe200078ec0ff */
[----:B------:R-:W-:Y:S01]  /*1450*/  UIADD3 UR23, UP0, UR23, UR8, URZ ;  /* 0x0000000817177290 */ /* 0x000fe2000ff1e03f */
[----:B------:R-:W-:Y:S02]  /*1460*/  LOP3.LUT R16, R16, 0x7fffffc, RZ, 0xc0, !PT ;  /* 0x07fffffc10107812 */ /* 0x000fe400078ec0ff */
[----:B------:R-:W-:Y:S01]  /*1470*/  LOP3.LUT R13, R0, 0xfffffffc, R13, 0xe2, !PT ;  /* 0xfffffffc000d7812 */ /* 0x000fe200078ee20d */
[----:B------:R-:W-:Y:S01]  /*1480*/  UIADD3.X UR26, UR9, UR11, ~UR5, UP0, UP1 ;  /* 0x0000000b091a7290 */ /* 0x000fe200087e2c05 */
[----:B------:R-:W-:Y:S01]  /*1490*/  SHF.R.S32.HI R0, RZ, 0x4, R12 ;  /* 0x00000004ff007819 */ /* 0x000fe2000001140c */
[----:B------:R-:W-:Y:S01]  /*14a0*/  UIADD3 UR23, UP0, UR23, UR4, URZ ;  /* 0x0000000417177290 */ /* 0x000fe2000ff1e03f */
[----:B------:R-:W-:-:S02]  /*14b0*/  IADD3 R16, R18, R17, -R16 ;  /* 0x0000001112107210 */ /* 0x000fc40007ffe810 */
[----:B------:R-:W-:Y:S01]  /*14c0*/  VIMNMX R23, R0, UR30, PT ;  /* 0x0000001e00177c48 */ /* 0x000fe2000bfe0100 */
[----:B------:R-:W-:Y:S01]  /*14d0*/  UIADD3.X UR26, UR26, UR5, URZ, UP0, !UPT ;  /* 0x000000051a1a7290 */ /* 0x000fe200087fe43f */
[----:B------:R-:W-:Y:S01]  /*14e0*/  LOP3.LUT R13, R13, R14, RZ, 0x3c, !PT ;  /* 0x0000000e0d0d7212 */ /* 0x000fe200078e3cff */
[----:B------:R-:W-:Y:S01]  /*14f0*/  IMAD R16, R16, 0x20, R5 ;  /* 0x0000002010107824 */ /* 0x000fe200078e0205 */
[----:B------:R-:W-:-:S03]  /*1500*/  ISETP.NE.AND P1, PT, R23, RZ, PT ;  /* 0x000000ff1700720c */ /* 0x000fc60003f25270 */
[----:B------:R-:W-:Y:S01]  /*1510*/  IMAD.IADD R13, R13, 0x1, R16 ;  /* 0x000000010d0d7824 */ /* 0x000fe200078e0210 */
[----:B------:R-:W-:Y:S02]  /*1520*/  SEL R12, R11, RZ, P1 ;  /* 0x000000ff0b0c7207 */ /* 0x000fe40000800000 */
[----:B------:R-:W-:Y:S01]  /*1530*/  SEL R8, R8, RZ, P1 ;  /* 0x000000ff08087207 */ /* 0x000fe20000800000 */
[----:B------:R-:W-:Y:S01]  /*1540*/  IMAD.SHL.U32 R46, R13, 0x8, RZ ;  /* 0x000000080d2e7824 */ /* 0x000fe200078e00ff */
[----:B------:R-:W-:Y:S01]  /*1550*/  SHF.R.S32.HI R13, RZ, 0x1f, R9 ;  /* 0x0000001fff0d7819 */ /* 0x000fe20000011409 */
[----:B------:R-:W-:Y:S01]  /*1560*/  IMAD.SHL.U32 R11, R12, 0x8, RZ ;  /* 0x000000080c0b7824 */ /* 0x000fe200078e00ff */
[----:B------:R-:W-:Y:S01]  /*1570*/  ISETP.NE.AND P1, PT, R23, 0x1, PT ;  /* 0x000000011700780c */ /* 0x000fe20003f25270 */
[----:B------:R-:W-:Y:S01]  /*1580*/  VIADD R5, R46, UR6 ;  /* 0x000000062e057c36 */ /* 0x000fe20008000000 */
[----:B------:R-:W-:Y:S02]  /*1590*/  LEA.HI R13, R13, R9, RZ, 0x2 ;  /* 0x000000090d0d7211 */ /* 0x000fe400078f10ff */
[----:B------:R-:W-:Y:S01]  /*15a0*/  LOP3.LUT P0, RZ, R11, 0x8, RZ, 0xc0, !PT ;  /* 0x000000080bff7812 */ /* 0x000fe2000780c0ff */
[----:B------:R-:W-:Y:S01]  /*15b0*/  IMAD.SHL.U32 R11, R12, 0x4, RZ ;  /* 0x000000040c0b7824 */ /* 0x000fe200078e00ff */
[----:B------:R-:W-:-:S02]  /*15c0*/  LOP3.LUT R13, R13, 0xfffffffc, RZ, 0xc0, !PT ;  /* 0xfffffffc0d0d7812 */ /* 0x000fc400078ec0ff */
[----:B------:R-:W-:Y:S02]  /*15d0*/  SEL R7, R7, RZ, P1 ;  /* 0x000000ff07077207 */ /* 0x000fe40000800000 */
[----:B------:R-:W-:Y:S01]  /*15e0*/  SEL R6, R6, RZ, P1 ;  /* 0x000000ff06067207 */ /* 0x000fe20000800000 */
[----:B------:R-:W-:-:S06]  /*15f0*/  IMAD.IADD R9, R9, 0x1, -R13 ;  /* 0x0000000109097824 */ /* 0x000fcc00078e0a0d */
[----:B------:R-:W-:Y:S01]  /*1600*/  @!PT LDS RZ, [RZ] ;  /* 0x00000000fffff984 */ /* 0x000fe20000000800 */
[----:B------:R-:W-:Y:S01]  /*1610*/  @!PT LDS RZ, [RZ] ;  /* 0x00000000fffff984 */ /* 0x000fe20000000800 */
[----:B------:R-:W-:Y:S01]  /*1620*/  @!PT LDS RZ, [RZ] ;  /* 0x00000000fffff984 */ /* 0x000fe20000000800 */
[----:B------:R-:W-:Y:S01]  /*1630*/  LDGSTS.E.LTC128B.64 [R5], desc[UR24][R24.64], P0 ;  /* 0x0000000018057fae */ /* 0x000fe20008121b58 */
[----:B------:R-:W-:Y:S01]  /*1640*/  LOP3.LUT P0, RZ, R11, 0x8, RZ, 0xc0, !PT ;  /* 0x000000080bff7812 */ /* 0x000fe2000780c0ff */
[----:B------:R-:W-:-:S12]  /*1650*/  IMAD.SHL.U32 R11, R12, 0x2, RZ ;  /* 0x000000020c0b7824 */ /* 0x000fd800078e00ff */
[----:B------:R-:W-:Y:S01]  /*1660*/  LDGSTS.E.LTC128B.64 [R5+0x100], desc[UR24][R32.64], P0 ;  /* 0x0010000020057fae */ /* 0x000fe20008121b58 */
[----:B------:R-:W-:-:S04]  /*1670*/  IADD3 R16, P0, R32, UR14, RZ ;  /* 0x0000000e20107c10 */ /* 0x000fc8000ff1e0ff */
[----:B------:R-:W-:Y:S02]  /*1680*/  IADD3.X R17, R33, UR15, RZ, P0, !PT ;  /* 0x0000000f21117c10 */ /* 0x000fe400087fe4ff */
[----:B------:R-:W-:-:S04]  /*1690*/  IADD3 R14, P0, R16, UR14, RZ ;  /* 0x0000000e100e7c10 */ /* 0x000fc8000ff1e0ff */
[----:B------:R-:W-:Y:S02]  /*16a0*/  IADD3.X R15, R17, UR15, RZ, P0, !PT ;  /* 0x0000000f110f7c10 */ /* 0x000fe400087fe4ff */
[----:B------:R-:W-:Y:S02]  /*16b0*/  LOP3.LUT P0, RZ, R11, 0x8, RZ, 0xc0, !PT ;  /* 0x000000080bff7812 */ /* 0x000fe4000780c0ff */
[----:B------:R-:W-:-:S04]  /*16c0*/  LOP3.LUT R11, R10, 0x6, RZ, 0xc0, !PT ;  /* 0x000000060a0b7812 */ /* 0x000fc800078ec0ff */
[----:B------:R-:W-:-:S07]  /*16d0*/  SHF.R.U32.HI R11, RZ, 0x1, R11 ;  /* 0x00000001ff0b7819 */ /* 0x000fce000001160b */
[----:B------:R-:W-:Y:S01]  /*16e0*/  LDGSTS.E.LTC128B.64 [R5+0x200], desc[UR24][R16.64], P0 ;  /* 0x0020000010057fae */ /* 0x000fe20008121b58 */
[----:B------:R-:W-:Y:S01]  /*16f0*/  LOP3.LUT P0, RZ, R12, 0x8, RZ, 0xc0, !PT ;  /* 0x000000080cff7812 */ /* 0x000fe2000780c0ff */
[----:B------:R-:W-:-:S05]  /*1700*/  IMAD.SHL.U32 R12, R10, 0x4, RZ ;  /* 0x000000040a0c7824 */ /* 0x000fca00078e00ff */
[----:B------:R-:W-:Y:S02]  /*1710*/  LOP3.LUT R12, R11, 0x4, R12, 0xf8, !PT ;  /* 0x000000040b0c7812 */ /* 0x000fe400078ef80c */
[----:B------:R-:W-:Y:S02]  /*1720*/  LOP3.LUT R11, R13, R11, RZ, 0xfc, !PT ;  /* 0x0000000b0d0b7212 */ /* 0x000fe400078efcff */
[----:B------:R-:W-:Y:S01]  /*1730*/  LOP3.LUT R12, R12, 0x1, R9, 0x78, !PT ;  /* 0x000000010c0c7812 */ /* 0x000fe200078e7809 */
[----:B------:R-:W-:Y:S02]  /*1740*/  IMAD.SHL.U32 R9, R9, 0x2, RZ ;  /* 0x0000000209097824 */ /* 0x000fe400078e00ff */
[----:B------:R2:W-:Y:S02]  /*1750*/  LDGSTS.E.LTC128B.64 [R5+0x300], desc[UR24][R14.64], P0 ;  /* 0x003000000e057fae */ /* 0x0005e40008121b58 */
[----:B------:R-:W-:-:S05]  /*1760*/  IMAD R4, R12, 0x2, R4 ;  /* 0x000000020c047824 */ /* 0x000fca00078e0204 */
[----:B------:R-:W-:-:S05]  /*1770*/  LOP3.LUT R4, R4, 0x4, R9, 0x78, !PT ;  /* 0x0000000404047812 */ /* 0x000fca00078e7809 */
[----:B------:R-:W-:Y:S02]  /*1780*/  IMAD R11, R11, 0x20, R4 ;  /* 0x000000200b0b7824 */ /* 0x000fe400078e0204 */
[----:B------:R-:W-:-:S03]  /*1790*/  IMAD.SHL.U32 R4, R8, 0x8, RZ ;  /* 0x0000000808047824 */ /* 0x000fc600078e00ff */
[----:B------:R-:W-:Y:S02]  /*17a0*/  LEA R45, R11, UR6, 0x3 ;  /* 0x000000060b2d7c11 */ /* 0x000fe4000f8e18ff */
[----:B--2---:R-:W-:-:S04]  /*17b0*/  IADD3 R14, P0, R24, UR22, RZ ;  /* 0x00000016180e7c10 */ /* 0x004fc8000ff1e0ff */
[----:B------:R-:W-:Y:S02]  /*17c0*/  IADD3.X R15, R25, UR21, RZ, P0, !PT ;  /* 0x00000015190f7c10 */ /* 0x000fe400087fe4ff */
[----:B------:R-:W-:Y:S01]  /*17d0*/  LOP3.LUT P0, RZ, R4, 0x8, RZ, 0xc0, !PT ;  /* 0x0000000804ff7812 */ /* 0x000fe2000780c0ff */
[----:B------:R-:W-:-:S12]  /*17e0*/  IMAD.SHL.U32 R4, R8, 0x4, RZ ;  /* 0x0000000408047824 */ /* 0x000fd800078e00ff */
[----:B------:R-:W-:Y:S01]  /*17f0*/  LDGSTS.E.LTC128B.64 [R45+0x3000], desc[UR24][R26.64], P0 ;  /* 0x030000001a2d7fae */ /* 0x000fe20008121b58 */
[----:B------:R-:W-:Y:S01]  /*1800*/  LOP3.LUT P0, RZ, R4, 0x8, RZ, 0xc0, !PT ;  /* 0x0000000804ff7812 */ /* 0x000fe2000780c0ff */
[----:B------:R-:W-:-:S12]  /*1810*/  IMAD.SHL.U32 R4, R8, 0x2, RZ ;  /* 0x0000000208047824 */ /* 0x000fd800078e00ff */
[----:B------:R-:W-:Y:S01]  /*1820*/  LDGSTS.E.LTC128B.64 [R45+0x3080], desc[UR24][R26.64+0x80], P0 ;  /* 0x030800801a2d7fae */ /* 0x000fe20008121b58 */
[----:B------:R-:W-:-:S04]  /*1830*/  IADD3 R18, P0, R26, UR8, RZ ;  /* 0x000000081a127c10 */ /* 0x000fc8000ff1e0ff */
[----:B------:R-:W-:Y:S02]  /*1840*/  IADD3.X R19, R27, UR9, RZ, P0, !PT ;  /* 0x000000091b137c10 */ /* 0x000fe400087fe4ff */
[----:B------:R-:W-:-:S04]  /*1850*/  IADD3 R16, P0, R14, UR14, RZ ;  /* 0x0000000e0e107c10 */ /* 0x000fc8000ff1e0ff */
[----:B------:R-:W-:Y:S02]  /*1860*/  IADD3.X R17, R15, UR15, RZ, P0, !PT ;  /* 0x0000000f0f117c10 */ /* 0x000fe400087fe4ff */
[----:B------:R-:W-:-:S04]  /*1870*/  IADD3 R12, P0, R16, UR14, RZ ;  /* 0x0000000e100c7c10 */ /* 0x000fc8000ff1e0ff */
[----:B------:R-:W-:Y:S02]  /*1880*/  IADD3.X R13, R17, UR15, RZ, P0, !PT ;  /* 0x0000000f110d7c10 */ /* 0x000fe400087fe4ff */
[----:B------:R-:W-:-:S04]  /*1890*/  IADD3 R10, P0, R12, UR14, RZ ;  /* 0x0000000e0c0a7c10 */ /* 0x000fc8000ff1e0ff */
[----:B------:R-:W-:Y:S02]  /*18a0*/  IADD3.X R11, R13, UR15, RZ, P0, !PT ;  /* 0x0000000f0d0b7c10 */ /* 0x000fe400087fe4ff */
[----:B------:R-:W-:Y:S01]  /*18b0*/  LOP3.LUT P0, RZ, R4, 0x8, RZ, 0xc0, !PT ;  /* 0x0000000804ff7812 */ /* 0x000fe2000780c0ff */
[----:B------:R-:W-:-:S12]  /*18c0*/  IMAD.SHL.U32 R4, R7, 0x8, RZ ;  /* 0x0000000807047824 */ /* 0x000fd800078e00ff */
[----:B------:R-:W-:Y:S01]  /*18d0*/  LDGSTS.E.LTC128B.64 [R45+0x3800], desc[UR24][R18.64], P0 ;  /* 0x03800000122d7fae */ /* 0x000fe20008121b58 */
[----:B------:R-:W-:-:S13]  /*18e0*/  LOP3.LUT P0, RZ, R8, 0x8, RZ, 0xc0, !PT ;  /* 0x0000000808ff7812 */ /* 0x000fda000780c0ff */
[----:B------:R2:W-:Y:S01]  /*18f0*/  LDGSTS.E.LTC128B.64 [R45+0x3880], desc[UR24][R18.64+0x80], P0 ;  /* 0x03880080122d7fae */ /* 0x0005e20008121b58 */
[----:B------:R-:W-:Y:S01]  /*1900*/  LOP3.LUT P0, RZ, R4, 0x8, RZ, 0xc0, !PT ;  /* 0x0000000804ff7812 */ /* 0x000fe2000780c0ff */
[C---:B------:R-:W-:Y:S02]  /*1910*/  IMAD.SHL.U32 R4, R7.reuse, 0x4, RZ ;  /* 0x0000000407047824 */ /* 0x040fe400078e00ff */
[----:B------:R-:W0:Y:S10]  /*1920*/  LDGDEPBAR ;  /* 0x00000000000079af */ /* 0x000e340000000000 */
[----:B------:R-:W-:Y:S01]  /*1930*/  LDGSTS.E.LTC128B.64 [R5+0x1000], desc[UR24][R14.64], P0 ;  /* 0x010000000e057fae */ /* 0x000fe20008121b58 */
[----:B------:R-:W-:Y:S01]  /*1940*/  LOP3.LUT P0, RZ, R4, 0x8, RZ, 0xc0, !PT ;  /* 0x0000000804ff7812 */ /* 0x000fe2000780c0ff */
[----:B------:R-:W-:Y:S01]  /*1950*/  IMAD.SHL.U32 R4, R7, 0x2, RZ ;  /* 0x0000000207047824 */ /* 0x000fe200078e00ff */
[----:B--2---:R-:W-:-:S11]  /*1960*/  CS2R R18, SRZ ;  /* 0x0000000000127805 */ /* 0x004fd6000001ff00 */
[----:B------:R2:W-:Y:S01]  /*1970*/  LDGSTS.E.LTC128B.64 [R5+0x1100], desc[UR24][R16.64], P0 ;  /* 0x0110000010057fae */ /* 0x0005e20008121b58 */
[----:B------:R-:W-:Y:S01]  /*1980*/  LOP3.LUT P0, RZ, R4, 0x8, RZ, 0xc0, !PT ;  /* 0x0000000804ff7812 */ /* 0x000fe2000780c0ff */
[----:B------:R-:W-:-:S12]  /*1990*/  IMAD.SHL.U32 R4, R6, 0x8, RZ ;  /* 0x0000000806047824 */ /* 0x000fd800078e00ff */
[----:B------:R3:W-:Y:S01]  /*19a0*/  LDGSTS.E.LTC128B.64 [R5+0x1200], desc[UR24][R12.64], P0 ;  /* 0x012000000c057fae */ /* 0x0007e20008121b58 */
[----:B------:R-:W-:-:S04]  /*19b0*/  IADD3 R8, P0, R26, UR23, RZ ;  /* 0x000000171a087c10 */ /* 0x000fc8000ff1e0ff */
[----:B------:R-:W-:Y:S02]  /*19c0*/  IADD3.X R9, R27, UR26, RZ, P0, !PT ;  /* 0x0000001a1b097c10 */ /* 0x000fe400087fe4ff */
[----:B------:R-:W-:Y:S02]  /*19d0*/  LOP3.LUT P0, RZ, R7, 0x8, RZ, 0xc0, !PT ;  /* 0x0000000807ff7812 */ /* 0x000fe4000780c0ff */
[----:B--2---:R-:W-:-:S11]  /*19e0*/  CS2R R16, SRZ ;  /* 0x0000000000107805 */ /* 0x004fd6000001ff00 */
[----:B------:R2:W-:Y:S01]  /*19f0*/  LDGSTS.E.LTC128B.64 [R5+0x1300], desc[UR24][R10.64], P0 ;  /* 0x013000000a057fae */ /* 0x0005e20008121b58 */
[----:B---3--:R-:W-:Y:S02]  /*1a00*/  CS2R R12, SRZ ;  /* 0x00000000000c7805 */ /* 0x008fe4000001ff00 */
[----:B--2---:R-:W-:-:S04]  /*1a10*/  IADD3 R10, P0, R8, UR8, RZ ;  /* 0x00000008080a7c10 */ /* 0x004fc8000ff1e0ff */
[----:B------:R-:W-:Y:S02]  /*1a20*/  IADD3.X R11, R9, UR9, RZ, P0, !PT ;  /* 0x00000009090b7c10 */ /* 0x000fe400087fe4ff */
[----:B------:R-:W-:Y:S01]  /*1a30*/  LOP3.LUT P0, RZ, R4, 0x8, RZ, 0xc0, !PT ;  /* 0x0000000804ff7812 */ /* 0x000fe2000780c0ff */
[----:B------:R-:W-:-:S12]  /*1a40*/  IMAD.SHL.U32 R4, R6, 0x4, RZ ;  /* 0x0000000406047824 */ /* 0x000fd800078e00ff */
[----:B------:R-:W-:Y:S01]  /*1a50*/  LDGSTS.E.LTC128B.64 [R45+0x4000], desc[UR24][R8.64], P0 ;  /* 0x04000000082d7fae */ /* 0x000fe20008121b58 */
[----:B------:R-:W-:Y:S01]  /*1a60*/  LOP3.LUT P0, RZ, R4, 0x8, RZ, 0xc0, !PT ;  /* 0x0000000804ff7812 */ /* 0x000fe2000780c0ff */
[----:B------:R-:W-:-:S12]  /*1a70*/  IMAD.SHL.U32 R4, R6, 0x2, RZ ;  /* 0x0000000206047824 */ /* 0x000fd800078e00ff */
[----:B------:R2:W-:Y:S01]  /*1a80*/  LDGSTS.E.LTC128B.64 [R45+0x4080], desc[UR24][R8.64+0x80], P0 ;  /* 0x04080080082d7fae */ /* 0x0005e20008121b58 */
[----:B------:R-:W-:-:S04]  /*1a90*/  IADD3 R55, P0, R14, UR22, RZ ;  /* 0x000000160e377c10 */ /* 0x000fc8000ff1e0ff */
[----:B------:R-:W-:Y:S02]  /*1aa0*/  IADD3.X R54, R15, UR21, RZ, P0, !PT ;  /* 0x000000150f367c10 */ /* 0x000fe400087fe4ff */
[----:B------:R-:W-:Y:S02]  /*1ab0*/  CS2R R14, SRZ ;  /* 0x00000000000e7805 */ /* 0x000fe4000001ff00 */
[----:B------:R-:W-:Y:S02]  /*1ac0*/  LOP3.LUT P0, RZ, R4, 0x8, RZ, 0xc0, !PT ;  /* 0x0000000804ff7812 */ /* 0x000fe4000780c0ff */
[----:B------:R-:W-:-:S06]  /*1ad0*/  SHF.R.U32.HI R4, RZ, 0x5, R20 ;  /* 0x00000005ff047819 */ /* 0x000fcc0000011614 */
[----:B------:R-:W3:Y:S05]  /*1ae0*/  SHFL.IDX PT, R4, R4, RZ, 0x1f ;  /* 0x00001fff04047589 */ /* 0x000eea00000e0000 */
[----:B------:R-:W-:Y:S01]  /*1af0*/  LDGSTS.E.LTC128B.64 [R45+0x4800], desc[UR24][R10.64], P0 ;  /* 0x048000000a2d7fae */ /* 0x000fe20008121b58 */
[----:B------:R-:W-:Y:S02]  /*1b00*/  LOP3.LUT P0, RZ, R6, 0x8, RZ, 0xc0, !PT ;  /* 0x0000000806ff7812 */ /* 0x000fe4000780c0ff */
[----:B------:R-:W-:Y:S02]  /*1b10*/  CS2R R6, SRZ ;  /* 0x0000000000067805 */ /* 0x000fe4000001ff00 */
[----:B--2---:R-:W-:-:S09]  /*1b20*/  CS2R R8, SRZ ;  /* 0x0000000000087805 */ /* 0x004fd2000001ff00 */
[----:B------:R2:W-:Y:S01]  /*1b30*/  LDGSTS.E.LTC128B.64 [R45+0x4880], desc[UR24][R10.64+0x80], P0 ;  /* 0x048800800a2d7fae */ /* 0x0005e20008121b58 */
[----:B------:R-:W-:-:S03]  /*1b40*/  ISETP.NE.AND P0, PT, R23, 0x2, PT ;  /* 0x000000021700780c */ /* 0x000fc60003f05270 */
[----:B------:R-:W0:Y:S01]  /*1b50*/  LDGDEPBAR ;  /* 0x00000000000079af */ /* 0x000e220000000000 */
[----:B---3--:R-:W-:Y:S02]  /*1b60*/  R2UR UR4, R4 ;  /* 0x00000000040472ca */ /* 0x008fe400000e0000 */
[----:B------:R-:W-:Y:S02]  /*1b70*/  CS2R R4, SRZ ;  /* 0x0000000000047805 */ /* 0x000fe4000001ff00 */
[----:B------:R-:W-:Y:S02]  /*1b80*/  SEL R58, R58, RZ, P0 ;  /* 0x000000ff3a3a7207 */ /* 0x000fe40000000000 */
[----:B------:R-:W-:Y:S02]  /*1b90*/  SEL R57, R57, RZ, P0 ;  /* 0x000000ff39397207 */ /* 0x000fe40000000000 */
[----:B------:R-:W-:-:S05]  /*1ba0*/  ISETP.GE.AND P0, PT, R23, 0x1, PT ;  /* 0x000000011700780c */ /* 0x000fca0003f06270 */
[----:B------:R-:W-:-:S04]  /*1bb0*/  USHF.R.S32.HI UR29, URZ, 0x1f, UR4 ;  /* 0x0000001f3f1d7899 */ /* 0x000fc80008011404 */
[----:B------:R-:W-:-:S04]  /*1bc0*/  ULEA.HI UR29, UR29, UR4, URZ, 0x2 ;  /* 0x000000041d1d7291 */ /* 0x000fc8000f8f103f */
[----:B------:R-:W-:Y:S01]  /*1bd0*/  ULOP3.LUT UR5, UR29, 0xfffffffc, URZ, 0xc0, !UPT ;  /* 0xfffffffc1d057892 */ /* 0x000fe2000f8ec03f */
[----:B--2---:R-:W-:Y:S01]  /*1be0*/  CS2R R10, SRZ ;  /* 0x00000000000a7805 */ /* 0x004fe2000001ff00 */
[----:B------:R-:W-:Y:S01]  /*1bf0*/  USHF.R.S32.HI UR29, URZ, 0x2, UR29 ;  /* 0x000000023f1d7899 */ /* 0x000fe2000801141d */
[----:B------:R-:W-:-:S04]  /*1c00*/  DEPBAR.LE SB0, 0x1 ;  /* 0x000080400000791a */ /* 0x000fc80000000000 */
[----:B------:R-:W-:Y:S02]  /*1c10*/  UIADD3 UR5, UR4, -UR5, URZ ;  /* 0x8000000504057290 */ /* 0x000fe4000fffe03f */
[----:B------:R-:W-:Y:S02]  /*1c20*/  USHF.L.U32 UR4, UR29, 0x9, URZ ;  /* 0x000000091d047899 */ /* 0x000fe4000800063f */
[----:B------:R-:W-:-:S04]  /*1c30*/  ULEA.HI UR28, UR5, UR5, URZ, 0x1 ;  /* 0x00000005051c7291 */ /* 0x000fc8000f8f083f */
[----:B------:R-:W-:Y:S02]  /*1c40*/  ULOP3.LUT UR27, UR28, 0xfffffffe, URZ, 0xc0, !UPT ;  /* 0xfffffffe1c1b7892 */ /* 0x000fe4000f8ec03f */
[----:B------:R-:W-:Y:S02]  /*1c50*/  USHF.R.S32.HI UR28, URZ, 0x1, UR28 ;  /* 0x000000013f1c7899 */ /* 0x000fe4000801141c */
[----:B------:R-:W-:Y:S02]  /*1c60*/  UIADD3 UR27, UR5, -UR27, URZ ;  /* 0x8000001b051b7290 */ /* 0x000fe4000fffe03f */
[----:B------:R-:W-:Y:S02]  /*1c70*/  ULEA UR5, UR28, UR4, 0x4 ;  /* 0x000000041c057291 */ /* 0x000fe4000f8e203f */
[----:B------:R-:W-:Y:S01]  /*1c80*/  ULEA UR4, UR27, UR4, 0x4 ;  /* 0x000000041b047291 */ /* 0x000fe2000f8e203f */
[----:B------:R-:W-:Y:S06]  /*1c90*/  BAR.SYNC.DEFER_BLOCKING 0x0 ;  /* 0x0000000000007b1d */ /* 0x000fec0000010000 */
[----:B------:R-:W-:Y:S05]  /*1ca0*/  @!P0 BRA `(.L_x_3) ;  /* 0x0000000c00a88947 */ /* 0x000fea0003800000 */
[----:B------:R-:W-:Y:S01]  /*1cb0*/  IMAD.U32 R37, RZ, RZ, UR10 ;  /* 0x0000000aff257e24 */ /* 0x000fe2000f8e00ff */
[----:B------:R-:W-:Y:S01]  /*1cc0*/  USHF.L.U64.HI UR13, UR12, 0x1, UR13 ;  /* 0x000000010c0d7899 */ /* 0x000fe2000801020d */
[----:B------:R-:W-:Y:S01]  /*1cd0*/  IMAD.U32 R14, RZ, RZ, UR10 ;  /* 0x0000000aff0e7e24 */ /* 0x000fe2000f8e00ff */
[----:B------:R-:W-:Y:S01]  /*1ce0*/  USHF.L.U32 UR12, UR12, 0x1, URZ ;  /* 0x000000010c0c7899 */ /* 0x000fe2000800063f */
[----:B------:R-:W-:Y:S01]  /*1cf0*/  IMAD.U32 R36, RZ, RZ, UR11 ;  /* 0x0000000bff247e24 */ /* 0x000fe2000f8e00ff */
[----:B------:R-:W-:Y:S01]  /*1d00*/  LEA R37, P0, R37, R26, 0x1 ;  /* 0x0000001a25257211 */ /* 0x000fe200078008ff */
[----:B------:R-:W-:Y:S01]  /*1d10*/  UIMAD UR10, UR15, 0x9, URZ ;  /* 0x000000090f0a78a4 */ /* 0x000fe2000f8e023f */
[----:B------:R-:W-:Y:S01]  /*1d20*/  IMAD.IADD R28, R28, 0x1, R29 ;  /* 0x000000011c1c7824 */ /* 0x000fe200078e021d */
[----:B------:R-:W-:Y:S01]  /*1d30*/  UIMAD.WIDE.U32 UR32, UR14, 0x9, UR12 ;  /* 0x000000090e2078a5 */ /* 0x000fe2000f8e000c */
[----:B------:R-:W-:Y:S01]  /*1d40*/  LEA.HI.X R36, R14, R27, R36, 0x1, P0 ;  /* 0x0000001b0e247211 */ /* 0x000fe200000f0c24 */
[----:B------:R-:W-:Y:S01]  /*1d50*/  UIMAD UR15, UR15, 0x7, URZ ;  /* 0x000000070f0f78a4 */ /* 0x000fe2000f8e023f */
[----:B------:R-:W2:Y:S01]  /*1d60*/  LDC.64 R14, c[0x0][0x240] ;  /* 0x00009000ff0e7b82 */ /* 0x000ea20000000a00 */
[----:B------:R-:W-:Y:S01]  /*1d70*/  IMAD.U32 R38, RZ, RZ, UR10 ;  /* 0x0000000aff267e24 */ /* 0x000fe2000f8e00ff */
[----:B------:R-:W-:Y:S01]  /*1d80*/  UIMAD.WIDE.U32 UR10, UR14, 0x7, UR12 ;  /* 0x000000070e0a78a5 */ /* 0x000fe2000f8e000c */
[C---:B------:R-:W-:Y:S01]  /*1d90*/  IADD3 R39, P0, R24.reuse, UR32, RZ ;  /* 0x0000002018277c10 */ /* 0x040fe2000ff1e0ff */
[----:B------:R-:W-:Y:S01]  /*1da0*/  USHF.R.S32.HI UR4, URZ, 0x1, UR4 ;  /* 0x000000013f047899 */ /* 0x000fe20008011404 */
[----:B------:R-:W-:Y:S01]  /*1db0*/  IMAD.U32 R42, RZ, RZ, UR15 ;  /* 0x0000000fff2a7e24 */ /* 0x000fe2000f8e00ff */
[----:B------:R-:W-:Y:S01]  /*1dc0*/  USHF.L.U32 UR5, UR5, 0x3, URZ ;  /* 0x0000000305057899 */ /* 0x000fe2000800063f */
[C---:B------:R-:W-:Y:S01]  /*1dd0*/  IADD3.X R38, R25.reuse, UR33, R38, P0, !PT ;  /* 0x0000002119267c10 */ /* 0x040fe200087fe426 */
[----:B------:R-:W-:Y:S01]  /*1de0*/  UIMAD.WIDE.U32 UR40, UR8, 0x3, URZ ;  /* 0x00000003082878a5 */ /* 0x000fe2000f8e003f */
[----:B------:R-:W-:Y:S01]  /*1df0*/  IADD3 R43, P0, R24, UR10, RZ ;  /* 0x0000000a182b7c10 */ /* 0x000fe2000ff1e0ff */
[----:B------:R-:W-:Y:S01]  /*1e00*/  ULDC UR10, c[0x0][0x230] ;  /* 0x00008c00000a7ab9 */ /* 0x000fe20000000800 */
[----:B------:R-:W-:Y:S01]  /*1e10*/  LOP3.LUT R0, RZ, R0, RZ, 0x33, !PT ;  /* 0x00000000ff007212 */ /* 0x000fe200078e33ff */
[----:B------:R-:W-:Y:S01]  /*1e20*/  UIMAD UR15, UR9, 0x3, URZ ;  /* 0x00000003090f78a4 */ /* 0x000fe2000f8e023f */
[----:B------:R-:W-:Y:S01]  /*1e30*/  IADD3.X R42, R25, UR11, R42, P0, !PT ;  /* 0x0000000b192a7c10 */ /* 0x000fe200087fe42a */
[----:B------:R-:W-:Y:S01]  /*1e40*/  USHF.L.U32 UR11, UR8, 0x1, URZ ;  /* 0x00000001080b7899 */ /* 0x000fe2000800063f */
[----:B------:R-:W-:Y:S01]  /*1e50*/  LOP3.LUT R60, RZ, UR30, RZ, 0x33, !PT ;  /* 0x0000001eff3c7c12 */ /* 0x000fe2000f8e33ff */
[----:B------:R-:W-:Y:S01]  /*1e60*/  IMAD R61, R61, 0x2, R28 ;  /* 0x000000023d3d7824 */ /* 0x000fe200078e021c */
[----:B------:R-:W-:Y:S01]  /*1e70*/  UIADD3 UR15, UR41, UR15, URZ ;  /* 0x0000000f290f7290 */ /* 0x000fe2000fffe03f */
[----:B------:R-:W-:Y:S01]  /*1e80*/  VIADD R56, R30, 0x30 ;  /* 0x000000301e387836 */ /* 0x000fe20000000000 */
[----:B------:R-:W-:Y:S01]  /*1e90*/  VIMNMX R60, R0, R60, !PT ;  /* 0x0000003c003c7248 */ /* 0x000fe20007fe0100 */
[----:B------:R-:W-:Y:S01]  /*1ea0*/  UIADD3 UR14, UP1, UR11, 0x80, URZ ;  /* 0x000000800b0e7890 */ /* 0x000fe2000ff3e03f */
[----:B------:R-:W-:Y:S01]  /*1eb0*/  VIADD R61, R61, 0x38 ;  /* 0x000000383d3d7836 */ /* 0x000fe20000000000 */
[----:B------:R-:W-:Y:S01]  /*1ec0*/  UIADD3 UR31, UP0, UR40, 0x80, URZ ;  /* 0x00000080281f7890 */ /* 0x000fe2000ff1e03f */
[----:B------:R-:W-:Y:S01]  /*1ed0*/  IADD3 R60, -R60, -0x2, RZ ;  /* 0xfffffffe3c3c7810 */ /* 0x000fe20007ffe1ff */
[----:B--2---:R-:W-:Y:S01]  /*1ee0*/  IMAD.WIDE.U32 R14, R22, UR10, R14 ;  /* 0x0000000a160e7c25 */ /* 0x004fe2000f8e000e */
[----:B------:R-:W-:Y:S01]  /*1ef0*/  USHF.L.U64.HI UR10, UR8, 0x1, UR9 ;  /* 0x00000001080a7899 */ /* 0x000fe20008010209 */
[----:B------:R-:W-:Y:S01]  /*1f00*/  UMOV UR34, URZ ;  /* 0x0000003f00227c82 */ /* 0x000fe20008000000 */
[----:B------:R-:W-:Y:S01]  /*1f10*/  UIADD3 UR39, UR6, 0x2000, URZ ;  /* 0x0000200006277890 */ /* 0x000fe2000fffe03f */
[----:B------:R-:W-:Y:S01]  /*1f20*/  IADD3 R14, P0, R30, R14, RZ ;  /* 0x0000000e1e0e7210 */ /* 0x000fe20007f1e0ff */
[----:B------:R-:W-:Y:S01]  /*1f30*/  UMOV UR38, 0x2000 ;  /* 0x0000200000267882 */ /* 0x000fe20000000000 */
[----:B------:R-:W-:Y:S01]  /*1f40*/  UMOV UR36, 0x2 ;  /* 0x0000000200247882 */ /* 0x000fe20000000000 */
[----:B------:R-:W-:Y:S01]  /*1f50*/  UMOV UR8, 0x1000 ;  /* 0x0000100000087882 */ /* 0x000fe20000000000 */
[----:B------:R-:W-:Y:S01]  /*1f60*/  IADD3.X R21, R31, R21, R15, P0, !PT ;  /* 0x000000151f157210 */ /* 0x000fe200007fe40f */
[----:B------:R-:W-:Y:S01]  /*1f70*/  UIADD3.X UR30, URZ, UR15, URZ, UP0, !UPT ;  /* 0x0000000f3f1e7290 */ /* 0x000fe200087fe43f */
[----:B------:R-:W-:Y:S01]  /*1f80*/  LEA R2, P0, R14, R2, 0x3 ;  /* 0x000000020e027211 */ /* 0x000fe200078018ff */
[----:B------:R-:W-:-:S03]  /*1f90*/  UMOV UR9, 0xfffffdc0 ;  /* 0xfffffdc000097882 */ /* 0x000fc60000000000 */
[----:B------:R-:W-:Y:S02]  /*1fa0*/  LEA.HI.X R21, R14, R3, R21, 0x3, P0 ;  /* 0x000000030e157211 */ /* 0x000fe400000f1c15 */
[----:B------:R-:W-:Y:S02]  /*1fb0*/  LOP3.LUT R3, R20, 0x1f, RZ, 0xc0, !PT ;  /* 0x0000001f14037812 */ /* 0x000fe400078ec0ff */
[----:B------:R-:W-:Y:S01]  /*1fc0*/  IADD3 R41, P0, R2, UR12, RZ ;  /* 0x0000000c02297c10 */ /* 0x000fe2000ff1e0ff */
[----:B------:R-:W-:Y:S01]  /*1fd0*/  UMOV UR12, 0xffffe000 ;  /* 0xffffe000000c7882 */ /* 0x000fe20000000000 */
[----:B------:R-:W-:Y:S02]  /*1fe0*/  SHF.R.U32.HI R3, RZ, 0x3, R3 ;  /* 0x00000003ff037819 */ /* 0x000fe40000011603 */
[----:B------:R-:W-:Y:S02]  /*1ff0*/  LOP3.LUT R14, R20, 0x7, RZ, 0xc0, !PT ;  /* 0x00000007140e7812 */ /* 0x000fe400078ec0ff */
[C---:B------:R-:W-:Y:S01]  /*2000*/  LOP3.LUT R20, R3.reuse, 0x7, R20, 0x78, !PT ;  /* 0x0000000703147812 */ /* 0x040fe200078e7814 */
[----:B------:R-:W-:Y:S01]  /*2010*/  IMAD.SHL.U32 R2, R3, 0x10, RZ ;  /* 0x0000001003027824 */ /* 0x000fe200078e00ff */
[----:B------:R-:W-:Y:S01]  /*2020*/  IADD3.X R40, R21, UR13, RZ, P0, !PT ;  /* 0x0000000d15287c10 */ /* 0x000fe200087fe4ff */
[----:B------:R-:W-:-:S02]  /*2030*/  UIADD3.X UR13, URZ, UR10, URZ, UP1, !UPT ;  /* 0x0000000a3f0d7290 */ /* 0x000fc40008ffe43f */
[----:B------:R-:W-:Y:S01]  /*2040*/  IMAD R3, R3, 0x10, R20 ;  /* 0x0000001003037824 */ /* 0x000fe200078e0214 */
[----:B------:R-:W-:Y:S02]  /*2050*/  LOP3.LUT R2, R2, 0xfffffff0, R14, 0xe2, !PT ;  /* 0xfffffff002027812 */ /* 0x000fe400078ee20e */
[----:B------:R-:W-:Y:S02]  /*2060*/  CS2R R14, SRZ ;  /* 0x00000000000e7805 */ /* 0x000fe4000001ff00 */
[----:B------:R-:W-:Y:S01]  /*2070*/  LEA R3, R3, UR6, 0x4 ;  /* 0x0000000603037c11 */ /* 0x000fe2000f8e20ff */
[C---:B------:R-:W-:Y:S01]  /*2080*/  VIADD R20, R2.reuse, UR4 ;  /* 0x0000000402147c36 */ /* 0x040fe20008000000 */
[----:B------:R-:W-:Y:S01]  /*2090*/  ULEA UR4, UR4, UR6, 0x4 ;  /* 0x0000000604047291 */ /* 0x000fe2000f8e203f */
[----:B------:R-:W-:Y:S02]  /*20a0*/  IMAD.SHL.U32 R2, R2, 0x10, RZ ;  /* 0x0000001002027824 */ /* 0x000fe400078e00ff */
[----:B------:R2:W3:Y:S01]  /*20b0*/  LDS.128 R24, [R3+UR5+0x3000] ;  /* 0x0030000503187984 */ /* 0x0004e20008000c00 */
[----:B------:R-:W-:Y:S01]  /*20c0*/  LEA R20, R20, UR6, 0x4 ;  /* 0x0000000614147c11 */ /* 0x000fe2000f8e20ff */
[----:B------:R-:W-:Y:S01]  /*20d0*/  UIADD3 UR4, UR4, 0x400, URZ ;  /* 0x0000040004047890 */ /* 0x000fe2000fffe03f */
[----:B------:R-:W-:-:S04]  /*20e0*/  LOP3.LUT R0, R2, 0x40, RZ, 0x3c, !PT ;  /* 0x0000004002007812 */ /* 0x000fc800078e3cff */
[----:B------:R-:W1:Y:S07]  /*20f0*/  LDS.128 R20, [R20] ;  /* 0x0000000014147984 */ /* 0x000e6e0000000c00 */
.L_x_4:
[C---:B-123-5:R-:W5:Y:S01]  /*2100*/  DMMA.8x8x4 R4, R20.reuse, R24, R4 ;  /* 0x000000181404723f */ /* 0x06ef620000000004 */
[----:B------:R-:W-:Y:S01]  /*2110*/  LDS.128 R32, [R2+UR4] ;  /* 0x0000000402207984 */ /* 0x000fe20008000c00 */
[----:B------:R-:W-:Y:S02]  /*2120*/  UIADD3 UR33, UR5, -0x2000, URZ ;  /* 0xffffe00005217890 */ /* 0x000fe4000fffe03f */
[----:B------:R-:W-:Y:S01]  /*2130*/  IADD3 R64, P0, R37, UR11, RZ ;  /* 0x0000000b25407c10 */ /* 0x000fe2000ff1e0ff */
[----:B------:R-:W-:Y:S01]  /*2140*/  VIADD R63, R46, UR39 ;  /* 0x000000272e3f7c36 */ /* 0x000fe20008000000 */
[----:B------:R-:W-:Y:S01]  /*2150*/  UIADD3 UR34, UR34, 0x1, URZ ;  /* 0x0000000122227890 */ /* 0x000fe2000fffe03f */
[----:B------:R-:W-:Y:S01]  /*2160*/  IMAD.MOV.U32 R66, RZ, RZ, R55 ;  /* 0x000000ffff427224 */ /* 0x000fe200078e0037 */
[----:B------:R-:W-:Y:S01]  /*2170*/  IADD3.X R65, R36, UR10, RZ, P0, !PT ;  /* 0x0000000a24417c10 */ /* 0x000fe200087fe4ff */
[----:B--2---:R-:W2:Y:S01]  /*2180*/  LDS.128 R28, [R3+UR5+0x3400] ;  /* 0x00340005031c7984 */ /* 0x004ea20008000c00 */
[----:B------:R-:W-:Y:S01]  /*2190*/  IMAD.MOV.U32 R67, RZ, RZ, R54 ;  /* 0x000000ffff437224 */ /* 0x000fe200078e0036 */
[----:B------:R-:W-:Y:S01]  /*21a0*/  UISETP.NE.AND UP0, UPT, UR34, 0x3, UPT ;  /* 0x000000032200788c */ /* 0x000fe2000bf05270 */
[----:B------:R-:W-:Y:S01]  /*21b0*/  VIADD R62, R45, UR38 ;  /* 0x000000262d3e7c36 */ /* 0x000fe20008000000 */
[----:B------:R-:W-:Y:S01]  /*21c0*/  ISETP.NE.AND P4, PT, R53, RZ, PT ;  /* 0x000000ff3500720c */ /* 0x000fe20003f85270 */
[----:B------:R-:W-:Y:S01]  /*21d0*/  VIADD R59, R2, UR4 ;  /* 0x00000004023b7c36 */ /* 0x000fe20008000000 */
[----:B------:R-:W-:Y:S01]  /*21e0*/  USEL UR32, UR9, 0xc0, !UP0 ;  /* 0x000000c009207887 */ /* 0x000fe2000c000000 */
[-C--:B------:R1:W5:Y:S01]  /*21f0*/  DMMA.8x8x4 R8, R20, R26.reuse, R8 ;  /* 0x0000001a1408723f */ /* 0x0803620000000008 */
[----:B------:R-:W-:Y:S02]  /*2200*/  UIADD3 UR36, UR36, 0x1, URZ ;  /* 0x0000000124247890 */ /* 0x000fe4000fffe03f */
[----:B------:R-:W-:Y:S01]  /*2210*/  ISETP.NE.AND P2, PT, R51, RZ, PT ;  /* 0x000000ff3300720c */ /* 0x000fe20003f45270 */
[----:B-1----:R-:W-:Y:S01]  /*2220*/  IMAD.SHL.U32 R20, R58, 0x8, RZ ;  /* 0x000000083a147824 */ /* 0x002fe200078e00ff */
[----:B------:R-:W-:Y:S01]  /*2230*/  ISETP.NE.AND P3, PT, R50, RZ, PT ;  /* 0x000000ff3200720c */ /* 0x000fe20003f65270 */
[----:B------:R-:W-:Y:S01]  /*2240*/  @UP0 UIMAD.U32 UR33, UR5, 0x1, UR8 ;  /* 0x00000001052108a4 */ /* 0x000fe2000f8e0008 */
[-C--:B------:R-:W-:Y:S01]  /*2250*/  ISETP.LT.AND P2, PT, R56, R49.reuse, !P2 ;  /* 0x000000313800720c */ /* 0x080fe20005741270 */
[----:B------:R-:W-:Y:S01]  /*2260*/  UISETP.NE.AND UP1, UPT, UR36, 0x3, UPT ;  /* 0x000000032400788c */ /* 0x000fe2000bf25270 */
[----:B------:R-:W-:Y:S01]  /*2270*/  LOP3.LUT P0, RZ, R20, 0x8, RZ, 0xc0, !PT ;  /* 0x0000000814ff7812 */ /* 0x000fe2000780c0ff */
[----:B------:R-:W-:Y:S01]  /*2280*/  IMAD.SHL.U32 R20, R57, 0x8, RZ ;  /* 0x0000000839147824 */ /* 0x000fe200078e00ff */
[-C--:B------:R-:W-:Y:S01]  /*2290*/  ISETP.LT.AND P3, PT, R56, R49.reuse, !P3 ;  /* 0x000000313800720c */ /* 0x080fe20005f61270 */
[----:B------:R-:W-:Y:S01]  /*22a0*/  UIADD3 UR37, UR4, 0x400, URZ ;  /* 0x0000040004257890 */ /* 0x000fe2000fffe03f */
[----:B------:R-:W-:Y:S01]  /*22b0*/  ISETP.NE.AND P1, PT, R52, RZ, PT ;  /* 0x000000ff3400720c */ /* 0x000fe20003f25270 */
[----:B------:R-:W-:Y:S02]  /*22c0*/  USEL UR35, UR12, 0x1000, !UP1 ;  /* 0x000010000c237887 */ /* 0x000fe4000c800000 */
[C---:B------:R-:W5:Y:S01]  /*22d0*/  DMMA.8x8x4 R12, R22.reuse, R26, R12 ;  /* 0x0000001a160c723f */ /* 0x040f62000000000c */
[----:B------:R-:W-:Y:S02]  /*22e0*/  USEL UR36, UR36, URZ, UP1 ;  /* 0x0000003f24247287 */ /* 0x000fe40008800000 */
[----:B------:R-:W-:Y:S01]  /*22f0*/  ISETP.LT.AND P1, PT, R56, R49, !P1 ;  /* 0x000000313800720c */ /* 0x000fe20004f21270 */
[----:B------:R-:W-:Y:S02]  /*2300*/  USEL UR34, UR34, URZ, UP0 ;  /* 0x0000003f22227287 */ /* 0x000fe40008000000 */
[----:B------:R-:W-:Y:S01]  /*2310*/  @!PT LDS RZ, [RZ] ;  /* 0x00000000fffff984 */ /* 0x000fe20000000800 */
[----:B------:R-:W-:Y:S01]  /*2320*/  @!PT LDS RZ, [RZ] ;  /* 0x00000000fffff984 */ /* 0x000fe20000000800 */
[----:B------:R-:W-:Y:S01]  /*2330*/  @!PT LDS RZ, [RZ] ;  /* 0x00000000fffff984 */ /* 0x000fe20000000800 */
[----:B------:R1:W-:Y:S01]  /*2340*/  LDGSTS.E.LTC128B.64 [R63], desc[UR24][R66.64], P0 ;  /* 0x00000000423f7fae */ /* 0x0003e20008121b58 */
[----:B------:R-:W-:Y:S01]  /*2350*/  LOP3.LUT P0, RZ, R20, 0x8, RZ, 0xc0, !PT ;  /* 0x0000000814ff7812 */ /* 0x000fe2000780c0ff */
[----:B------:R-:W-:Y:S02]  /*2360*/  UIADD3 UR38, UR35, UR38, URZ ;  /* 0x0000002623267290 */ /* 0x000fe4000fffe03f */
[----:B------:R-:W-:Y:S06]  /*2370*/  UIADD3 UR39, UR35, UR39, URZ ;  /* 0x0000002723277290 */ /* 0x000fec000fffe03f */
[----:B------:R3:W5:Y:S04]  /*2380*/  DMMA.8x8x4 R16, R22, R24, R16 ;  /* 0x000000181610723f */ /* 0x0007680000000010 */
[----:B---3--:R3:W-:Y:S06]  /*2390*/  LDGSTS.E.LTC128B.64 [R62+0x3000], desc[UR24][R64.64], P0 ;  /* 0x03000000403e7fae */ /* 0x0087ec0008121b58 */
[----:B------:R-:W-:-:S06]  /*23a0*/  LDS.128 R20, [R0+UR4+0x400] ;  /* 0x0004000400147984 */ /* 0x000fcc0008000c00 */
[C---:B--2--5:R-:W5:Y:S04]  /*23b0*/  DMMA.8x8x4 R4, R34.reuse, R28, R4 ;  /* 0x0000001c2204723f */ /* 0x064f680000000004 */
[----:B-1----:R-:W-:Y:S01]  /*23c0*/  IMAD.MOV.U32 R66, RZ, RZ, R43 ;  /* 0x000000ffff427224 */ /* 0x002fe200078e002b */
[----:B------:R-:W1:Y:S01]  /*23d0*/  LDS.128 R24, [R3+UR5+0x3800] ;  /* 0x0038000503187984 */ /* 0x000e620008000c00 */
[----:B------:R-:W-:Y:S10]  /*23e0*/  IMAD.MOV.U32 R67, RZ, RZ, R42 ;  /* 0x000000ffff437224 */ /* 0x000ff400078e002a */
[-C--:B---3--:R3:W5:Y:S04]  /*23f0*/  DMMA.8x8x4 R8, R34, R30.reuse, R8 ;  /* 0x0000001e2208723f */ /* 0x0887680000000008 */
[C---:B------:R-:W-:Y:S01]  /*2400*/  IADD3 R64, P0, R37.reuse, UR14, RZ ;  /* 0x0000000e25407c10 */ /* 0x040fe2000ff1e0ff */
[----:B---3--:R-:W-:Y:S03]  /*2410*/  IMAD.SHL.U32 R34, R58, 0x4, RZ ;  /* 0x000000043a227824 */ /* 0x008fe600078e00ff */
[C---:B------:R-:W-:Y:S02]  /*2420*/  IADD3.X R65, R36.reuse, UR13, RZ, P0, !PT ;  /* 0x0000000d24417c10 */ /* 0x040fe400087fe4ff */
[----:B------:R-:W-:Y:S04]  /*2430*/  IADD3 R68, P0, R37, UR40, RZ ;  /* 0x0000002825447c10 */ /* 0x000fe8000ff1e0ff */
[----:B------:R-:W-:Y:S02]  /*2440*/  IADD3.X R69, R36, UR15, RZ, P0, !PT ;  /* 0x0000000f24457c10 */ /* 0x000fe400087fe4ff */
[C---:B------:R-:W5:Y:S03]  /*2450*/  DMMA.8x8x4 R12, R32.reuse, R30, R12 ;  /* 0x0000001e200c723f */ /* 0x040f66000000000c */
[----:B------:R-:W-:Y:S01]  /*2460*/  LOP3.LUT P0, RZ, R34, 0x8, RZ, 0xc0, !PT ;  /* 0x0000000822ff7812 */ /* 0x000fe2000780c0ff */
[----:B------:R-:W-:Y:S11]  /*2470*/  IMAD.SHL.U32 R34, R57, 0x4, RZ ;  /* 0x0000000439227824 */ /* 0x000ff600078e00ff */
[----:B------:R-:W-:Y:S01]  /*2480*/  @!UPT UIADD3 URZ, URZ, URZ, URZ ;  /* 0x0000003f3f3ff290 */ /* 0x000fe2000fffe03f */
[----:B------:R2:W5:Y:S01]  /*2490*/  DMMA.8x8x4 R16, R32, R28, R16 ;  /* 0x0000001c2010723f */ /* 0x0005620000000010 */
[----:B------:R-:W-:Y:S01]  /*24a0*/  @!PT LDS RZ, [RZ] ;  /* 0x00000000fffff984 */ /* 0x000fe20000000800 */
[----:B------:R-:W-:Y:S01]  /*24b0*/  @!PT LDS RZ, [RZ] ;  /* 0x00000000fffff984 */ /* 0x000fe20000000800 */
[----:B------:R-:W-:Y:S01]  /*24c0*/  @!PT LDS RZ, [RZ] ;  /* 0x00000000fffff984 */ /* 0x000fe20000000800 */
[----:B------:R3:W-:Y:S02]  /*24d0*/  LDGSTS.E.LTC128B.64 [R63+0x100], desc[UR24][R66.64], P0 ;  /* 0x00100000423f7fae */ /* 0x0007e40008121b58 */
[----:B------:R-:W-:Y:S11]  /*24e0*/  LOP3.LUT P0, RZ, R34, 0x8, RZ, 0xc0, !PT ;  /* 0x0000000822ff7812 */ /* 0x000ff6000780c0ff */
[----:B------:R-:W-:-:S02]  /*24f0*/  @!UPT UIADD3 URZ, URZ, URZ, URZ ;  /* 0x0000003f3f3ff290 */ /* 0x000fc4000fffe03f */
[C---:B-1---5:R-:W5:Y:S01]  /*2500*/  DMMA.8x8x4 R4, R20.reuse, R24, R4 ;  /* 0x000000181404723f */ /* 0x062f620000000004 */
[----:B--2---:R2:W-:Y:S03]  /*2510*/  LDGSTS.E.LTC128B.64 [R62+0x3080], desc[UR24][R64.64], P0 ;  /* 0x03080000403e7fae */ /* 0x0045e60008121b58 */
[CC--:B------:R-:W-:Y:S01]  /*2520*/  ISETP.LT.AND P0, PT, R56.reuse, R49.reuse, !P4 ;  /* 0x000000313800720c */ /* 0x0c0fe20006701270 */
[----:B------:R-:W-:Y:S02]  /*2530*/  VIADD R56, R56, 0x10 ;  /* 0x0000001038387836 */ /* 0x000fe40000000000 */
[----:B------:R-:W-:Y:S01]  /*2540*/  LDS.128 R32, [R0+UR4+0x800] ;  /* 0x0008000400207984 */ /* 0x000fe20008000c00 */
[----:B------:R-:W-:Y:S02]  /*2550*/  UIADD3 UR4, UR4, -0x2000, URZ ;  /* 0xffffe00004047890 */ /* 0x000fe4000fffe03f */
[----:B------:R-:W-:Y:S01]  /*2560*/  @UP0 UIADD3 UR4, UR37, 0xc00, URZ ;  /* 0x00000c0025040890 */ /* 0x000fe2000fffe03f */
[----:B---3--:R-:W-:Y:S05]  /*2570*/  SEL R66, RZ, 0x1, !P0 ;  /* 0x00000001ff427807 */ /* 0x008fea0004000000 */
[-C--:B------:R1:W5:Y:S01]  /*2580*/  DMMA.8x8x4 R8, R20, R26.reuse, R8 ;  /* 0x0000001a1408723f */ /* 0x0803620000000008 */
[----:B------:R-:W3:Y:S03]  /*2590*/  LDS.128 R28, [R3+UR5+0x3c00] ;  /* 0x003c0005031c7984 */ /* 0x000ee60008000c00 */
[----:B------:R-:W-:Y:S01]  /*25a0*/  P2R R66, PR, R66, 0xf ;  /* 0x0000000f42427803 */ /* 0x000fe20000000000 */
[----:B------:R-:W-:Y:S01]  /*25b0*/  UMOV UR5, UR33 ;  /* 0x0000002100057c82 */ /* 0x000fe20008000000 */
[----:B------:R-:W-:Y:S02]  /*25c0*/  ISETP.NE.AND P2, PT, RZ, UR20, PT ;  /* 0x00000014ff007c0c */ /* 0x000fe4000bf45270 */
[CC--:B------:R-:W-:Y:S02]  /*25d0*/  ISETP.LT.AND P1, PT, R61.reuse, R49.reuse, !P6 ;  /* 0x000000313d00720c */ /* 0x0c0fe40007721270 */
[CC--:B------:R-:W-:Y:S04]  /*25e0*/  ISETP.LE.OR P0, PT, R61.reuse, R48.reuse, !P2 ;  /* 0x000000303d00720c */ /* 0x0c0fe80005703670 */
[----:B------:R-:W-:Y:S01]  /*25f0*/  PLOP3.LUT P4, PT, P1, P0, PT, 0x80, 0x0 ;  /* 0x000000000000781c */ /* 0x000fe20000f81070 */
[C---:B--2---:R-:W-:Y:S01]  /*2600*/  VIADD R64, R61.reuse, 0xfffffff8 ;  /* 0xfffffff83d407836 */ /* 0x044fe20000000000 */
[C---:B------:R-:W-:Y:S01]  /*2610*/  ISETP.LT.AND P1, PT, R61.reuse, R49, !P5 ;  /* 0x000000313d00720c */ /* 0x040fe20006f21270 */
[C---:B------:R-:W5:Y:S03]  /*2620*/  DMMA.8x8x4 R12, R22.reuse, R26, R12 ;  /* 0x0000001a160c723f */ /* 0x040f66000000000c */
[----:B------:R-:W-:Y:S04]  /*2630*/  ISETP.LE.OR P0, PT, R61, R47, !P2 ;  /* 0x0000002f3d00720c */ /* 0x000fe80005703670 */
[----:B------:R-:W-:Y:S02]  /*2640*/  PLOP3.LUT P3, PT, P1, P0, PT, 0x80, 0x0 ;  /* 0x000000000000781c */ /* 0x000fe40000f61070 */
[----:B------:R-:W-:Y:S02]  /*2650*/  ISETP.GT.AND P0, PT, R48, R61, PT ;  /* 0x0000003d3000720c */ /* 0x000fe40003f04270 */
[C---:B------:R-:W-:Y:S02]  /*2660*/  ISETP.LT.AND P1, PT, R64.reuse, R49, !P6 ;  /* 0x000000314000720c */ /* 0x040fe40007721270 */
[----:B-1----:R-:W-:Y:S02]  /*2670*/  SEL R21, RZ, 0x1, P0 ;  /* 0x00000001ff157807 */ /* 0x002fe40000000000 */
[----:B------:R-:W-:Y:S01]  /*2680*/  ISETP.GT.AND P0, PT, R47, R61, PT ;  /* 0x0000003d2f00720c */ /* 0x000fe20003f04270 */
[----:B------:R-:W5:Y:S04]  /*2690*/  DMMA.8x8x4 R16, R22, R24, R16 ;  /* 0x000000181610723f */ /* 0x000f680000000010 */
[----:B------:R-:W-:Y:S01]  /*26a0*/  SEL R20, RZ, 0x1, P0 ;  /* 0x00000001ff147807 */ /* 0x000fe20000000000 */
[----:B------:R-:W-:Y:S01]  /*26b0*/  VIADD R61, R61, 0x10 ;  /* 0x000000103d3d7836 */ /* 0x000fe20000000000 */
[----:B------:R-:W-:Y:S02]  /*26c0*/  ISETP.LE.OR P0, PT, R64, R48, !P2 ;  /* 0x000000304000720c */ /* 0x000fe40005703670 */
[----:B------:R-:W-:Y:S02]  /*26d0*/  LOP3.LUT R21, R21, UR20, RZ, 0xfc, !PT ;  /* 0x0000001415157c12 */ /* 0x000fe4000f8efcff */
[----:B------:R-:W-:Y:S02]  /*26e0*/  PLOP3.LUT P2, PT, P1, P0, PT, 0x80, 0x0 ;  /* 0x000000000000781c */ /* 0x000fe40000f41070 */
[----:B------:R-:W-:-:S04]  /*26f0*/  ISETP.NE.AND P0, PT, RZ, UR20, PT ;  /* 0x00000014ff007c0c */ /* 0x000fc8000bf05270 */
[C---:B---3-5:R1:W5:Y:S04]  /*2700*/  DMMA.8x8x4 R4, R34.reuse, R28, R4 ;  /* 0x0000001c2204723f */ /* 0x0683680000000004 */
[C---:B------:R-:W-:Y:S02]  /*2710*/  ISETP.LT.AND P1, PT, R64.reuse, R49, !P5 ;  /* 0x000000314000720c */ /* 0x040fe40006f21270 */
[----:B------:R-:W-:Y:S02]  /*2720*/  ISETP.LE.OR P0, PT, R64, R47, !P0 ;  /* 0x0000002f4000720c */ /* 0x000fe40004703670 */
[----:B------:R-:W-:Y:S02]  /*2730*/  LOP3.LUT R20, R20, UR20, RZ, 0xfc, !PT ;  /* 0x0000001414147c12 */ /* 0x000fe4000f8efcff */
[----:B------:R-:W-:Y:S02]  /*2740*/  PLOP3.LUT P1, PT, P1, P0, PT, 0x80, 0x0 ;  /* 0x000000000000781c */ /* 0x000fe40000f21070 */
[-C--:B------:R-:W-:Y:S02]  /*2750*/  ISETP.GT.AND P0, PT, R48, R64.reuse, PT ;  /* 0x000000403000720c */ /* 0x080fe40003f04270 */
[----:B------:R-:W-:Y:S02]  /*2760*/  PRMT R21, R21, 0x9910, RZ ;  /* 0x0000991015157816 */ /* 0x000fe400000000ff */
[----:B------:R-:W-:Y:S01]  /*2770*/  SEL R65, RZ, 0x1, P0 ;  /* 0x00000001ff417807 */ /* 0x000fe20000000000 */
[-C--:B------:R1:W5:Y:S03]  /*2780*/  DMMA.8x8x4 R8, R34, R30.reuse, R8 ;  /* 0x0000001e2208723f */ /* 0x0803660000000008 */
[----:B------:R-:W-:Y:S02]  /*2790*/  ISETP.GT.AND P0, PT, R47, R64, PT ;  /* 0x000000402f00720c */ /* 0x000fe40003f04270 */
[----:B------:R-:W-:Y:S02]  /*27a0*/  LOP3.LUT R65, R65, UR20, RZ, 0xfc, !PT ;  /* 0x0000001441417c12 */ /* 0x000fe4000f8efcff */
[----:B------:R-:W-:Y:S02]  /*27b0*/  SEL R64, RZ, 0x1, P0 ;  /* 0x00000001ff407807 */ /* 0x000fe40000000000 */
[----:B------:R-:W-:Y:S02]  /*27c0*/  PRMT R65, R65, 0x9910, RZ ;  /* 0x0000991041417816 */ /* 0x000fe400000000ff */
[----:B------:R-:W-:Y:S02]  /*27d0*/  LOP3.LUT R64, R64, UR20, RZ, 0xfc, !PT ;  /* 0x0000001440407c12 */ /* 0x000fe4000f8efcff */
[----:B------:R-:W-:Y:S02]  /*27e0*/  PRMT R20, R20, 0x9910, RZ ;  /* 0x0000991014147816 */ /* 0x000fe400000000ff */
[----:B------:R-:W-:Y:S01]  /*27f0*/  PRMT R64, R64, 0x9910, RZ ;  /* 0x0000991040407816 */ /* 0x000fe200000000ff */
[C---:B------:R1:W5:Y:S03]  /*2800*/  DMMA.8x8x4 R12, R32.reuse, R30, R12 ;  /* 0x0000001e200c723f */ /* 0x040366000000000c */
[----:B------:R-:W-:Y:S01]  /*2810*/  ISETP.NE.AND P0, PT, R65, RZ, P2 ;  /* 0x000000ff4100720c */ /* 0x000fe20001705270 */
[----:B------:R-:W-:Y:S01]  /*2820*/  IMAD.MOV.U32 R65, RZ, RZ, R40 ;  /* 0x000000ffff417224 */ /* 0x000fe200078e0028 */
[----:B------:R-:W-:Y:S01]  /*2830*/  ISETP.NE.AND P2, PT, R21, RZ, P4 ;  /* 0x000000ff1500720c */ /* 0x000fe20002745270 */
[----:B------:R-:W-:Y:S01]  /*2840*/  IMAD.SHL.U32 R21, R58, 0x2, RZ ;  /* 0x000000023a157824 */ /* 0x000fe200078e00ff */
[----:B------:R-:W-:Y:S02]  /*2850*/  ISETP.NE.AND P3, PT, R20, RZ, P3 ;  /* 0x000000ff1400720c */ /* 0x000fe40001f65270 */
[----:B------:R-:W-:Y:S01]  /*2860*/  ISETP.NE.AND P1, PT, R64, RZ, P1 ;  /* 0x000000ff4000720c */ /* 0x000fe20000f25270 */
[----:B------:R-:W-:Y:S01]  /*2870*/  IMAD.MOV.U32 R64, RZ, RZ, R41 ;  /* 0x000000ffff407224 */ /* 0x000fe200078e0029 */
[----:B------:R-:W-:Y:S04]  /*2880*/  SEL R20, RZ, 0x1, !P0 ;  /* 0x00000001ff147807 */ /* 0x000fe80004000000 */
[----:B------:R-:W-:Y:S01]  /*2890*/  P2R R20, PR, R20, 0xf ;  /* 0x0000000f14147803 */ /* 0x000fe20000000000 */
[----:B------:R1:W5:Y:S03]  /*28a0*/  DMMA.8x8x4 R16, R32, R28, R16 ;  /* 0x0000001c2010723f */ /* 0x0003660000000010 */
[----:B------:R-:W-:Y:S01]  /*28b0*/  LOP3.LUT P0, RZ, R21, 0x8, RZ, 0xc0, !PT ;  /* 0x0000000815ff7812 */ /* 0x000fe2000780c0ff */
[----:B------:R-:W-:Y:S11]  /*28c0*/  IMAD.SHL.U32 R21, R57, 0x2, RZ ;  /* 0x0000000239157824 */ /* 0x000ff600078e00ff */
[----:B------:R-:W-:Y:S01]  /*28d0*/  @!UPT UIADD3 URZ, URZ, URZ, URZ ;  /* 0x0000003f3f3ff290 */ /* 0x000fe2000fffe03f */
[----:B------:R-:W-:Y:S01]  /*28e0*/  @!PT LDS RZ, [RZ] ;  /* 0x00000000fffff984 */ /* 0x000fe20000000800 */
[----:B------:R-:W-:Y:S01]  /*28f0*/  @!PT LDS RZ, [RZ] ;  /* 0x00000000fffff984 */ /* 0x000fe20000000800 */
[----:B------:R-:W-:Y:S01]  /*2900*/  @!PT LDS RZ, [RZ] ;  /* 0x00000000fffff984 */ /* 0x000fe20000000800 */
[----:B-1----:R1:W-:Y:S04]  /*2910*/  LDGSTS.E.LTC128B.64 [R63+0x200], desc[UR24][R64.64], P0 ;  /* 0x00200000403f7fae */ /* 0x0023e80008121b58 */
[----:B-1----:R-:W-:Y:S04]  /*2920*/  IADD3 R64, P0, R37, UR31, RZ ;  /* 0x0000001f25407c10 */ /* 0x002fe8000ff1e0ff */
[----:B------:R-:W-:Y:S02]  /*2930*/  IADD3.X R65, R36, UR30, RZ, P0, !PT ;  /* 0x0000001e24417c10 */ /* 0x000fe400087fe4ff */
[----:B------:R-:W-:Y:S11]  /*2940*/  LOP3.LUT P0, RZ, R21, 0x8, RZ, 0xc0, !PT ;  /* 0x0000000815ff7812 */ /* 0x000ff6000780c0ff */
[----:B------:R-:W-:Y:S02]  /*2950*/  @!UPT UIADD3 URZ, URZ, URZ, URZ ;  /* 0x0000003f3f3ff290 */ /* 0x000fe4000fffe03f */
[----:B------:R1:W-:Y:S01]  /*2960*/  LDGSTS.E.LTC128B.64 [R62+0x3800], desc[UR24][R68.64], P0 ;  /* 0x03800000443e7fae */ /* 0x0003e20008121b58 */
[----:B------:R-:W-:Y:S01]  /*2970*/  LOP3.LUT P0, RZ, R58, 0x8, RZ, 0xc0, !PT ;  /* 0x000000083aff7812 */ /* 0x000fe2000780c0ff */
[----:B-1----:R-:W-:Y:S02]  /*2980*/  IMAD.MOV.U32 R68, RZ, RZ, R39 ;  /* 0x000000ffff447224 */ /* 0x002fe400078e0027 */
[----:B------:R-:W-:Y:S10]  /*2990*/  IMAD.MOV.U32 R69, RZ, RZ, R38 ;  /* 0x000000ffff457224 */ /* 0x000ff400078e0026 */
[----:B------:R1:W-:Y:S01]  /*29a0*/  LDGSTS.E.LTC128B.64 [R63+0x300], desc[UR24][R68.64], P0 ;  /* 0x00300000443f7fae */ /* 0x0003e20008121b58 */
[----:B------:R-:W-:Y:S04]  /*29b0*/  IADD3 R55, P0, R55, UR22, RZ ;  /* 0x0000001637377c10 */ /* 0x000fe8000ff1e0ff */
[----:B------:R-:W-:Y:S02]  /*29c0*/  IADD3.X R54, R54, UR21, RZ, P0, !PT ;  /* 0x0000001536367c10 */ /* 0x000fe400087fe4ff */
[----:B------:R-:W-:Y:S11]  /*29d0*/  LOP3.LUT P0, RZ, R57, 0x8, RZ, 0xc0, !PT ;  /* 0x0000000839ff7812 */ /* 0x000ff6000780c0ff */
[----:B------:R-:W-:Y:S02]  /*29e0*/  @!UPT UIADD3 URZ, URZ, URZ, URZ ;  /* 0x0000003f3f3ff290 */ /* 0x000fe4000fffe03f */
[----:B------:R1:W-:Y:S01]  /*29f0*/  LDGSTS.E.LTC128B.64 [R62+0x3880], desc[UR24][R64.64], P0 ;  /* 0x03880000403e7fae */ /* 0x0003e20008121b58 */
[C---:B------:R-:W-:Y:S01]  /*2a00*/  ISETP.NE.AND P0, PT, R60.reuse, 0x2, PT ;  /* 0x000000023c00780c */ /* 0x040fe20003f05270 */
[----:B------:R-:W-:Y:S03]  /*2a10*/  VIADD R60, R60, 0xffffffff ;  /* 0xffffffff3c3c7836 */ /* 0x000fe60000000000 */
[----:B------:R-:W-:Y:S01]  /*2a20*/  SEL R57, R20, RZ, P0 ;  /* 0x000000ff14397207 */ /* 0x000fe20000000000 */
[----:B------:R-:W0:Y:S01]  /*2a30*/  LDGDEPBAR ;  /* 0x00000000000079af */ /* 0x000e220000000000 */
[----:B------:R-:W-:Y:S01]  /*2a40*/  IMAD.U32 R20, RZ, RZ, UR32 ;  /* 0x00000020ff147e24 */ /* 0x000fe2000f8e00ff */
[----:B------:R-:W-:Y:S02]  /*2a50*/  SEL R58, R66, RZ, P0 ;  /* 0x000000ff423a7207 */ /* 0x000fe40000000000 */
[----:B------:R-:W-:Y:S01]  /*2a60*/  IADD3 R37, P0, R37, UR23, RZ ;  /* 0x0000001725257c10 */ /* 0x000fe2000ff1e0ff */
[----:B------:R-:W-:Y:S03]  /*2a70*/  IMAD R20, R20, 0x10, R59 ;  /* 0x0000001014147824 */ /* 0x000fe600078e023b */
[----:B------:R-:W-:Y:S02]  /*2a80*/  IADD3.X R36, R36, UR26, RZ, P0, !PT ;  /* 0x0000001a24247c10 */ /* 0x000fe400087fe4ff */
[----:B------:R-:W-:Y:S04]  /*2a90*/  IADD3 R39, P0, R39, UR22, RZ ;  /* 0x0000001627277c10 */ /* 0x000fe8000ff1e0ff */
[----:B------:R-:W-:Y:S02]  /*2aa0*/  IADD3.X R38, R38, UR21, RZ, P0, !PT ;  /* 0x0000001526267c10 */ /* 0x000fe400087fe4ff */
[----:B------:R-:W-:Y:S04]  /*2ab0*/  IADD3 R41, P0, R41, UR22, RZ ;  /* 0x0000001629297c10 */ /* 0x000fe8000ff1e0ff */
[----:B------:R-:W-:Y:S02]  /*2ac0*/  IADD3.X R40, R40, UR21, RZ, P0, !PT ;  /* 0x0000001528287c10 */ /* 0x000fe400087fe4ff */
[----:B------:R-:W-:Y:S01]  /*2ad0*/  IADD3 R43, P0, R43, UR22, RZ ;  /* 0x000000162b2b7c10 */ /* 0x000fe2000ff1e0ff */
[----:B------:R-:W-:Y:S04]  /*2ae0*/  DEPBAR.LE SB0, 0x1 ;  /* 0x000080400000791a */ /* 0x000fe80000000000 */
[----:B------:R-:W-:Y:S01]  /*2af0*/  BAR.SYNC.DEFER_BLOCKING 0x0 ;  /* 0x0000000000007b1d */ /* 0x000fe20000010000 */
[----:B------:R-:W-:Y:S02]  /*2b00*/  IADD3.X R42, R42, UR21, RZ, P0, !PT ;  /* 0x000000152a2a7c10 */ /* 0x000fe400087fe4ff */
[----:B------:R-:W-:Y:S03]  /*2b10*/  ISETP.GT.AND P0, PT, R60, -0x1, PT ;  /* 0xffffffff3c00780c */ /* 0x000fe60003f04270 */
[----:B------:R-:W2:Y:S08]  /*2b20*/  LDS.128 R20, [R20] ;  /* 0x0000000014147984 */ /* 0x000eb00000000c00 */
[----:B------:R1:W2:Y:S02]  /*2b30*/  LDS.128 R24, [R3+UR33+0x3000] ;  /* 0x0030002103187984 */ /* 0x0002a40008000c00 */
[----:B------:R-:W-:Y:S08]  /*2b40*/  @P0 BRA `(.L_x_4) ;  /* 0xfffffff4006c0947 */ /* 0x000ff0000383ffff */
.L_x_3:
[----:B------:R-:W0:Y:S01]  /*2b50*/  LDGDEPBAR ;  /* 0x00000000000079af */ /* 0x000e220000000000 */
[----:B------:R-:W-:Y:S02]  /*2b60*/  ULDC.64 UR4, c[0x0][0x2e0] ;  /* 0x0000b80000047ab9 */ /* 0x000fe40000000a00 */
[----:B------:R-:W-:Y:S01]  /*2b70*/  ISETP.NE.U32.AND P0, PT, RZ, UR4, PT ;  /* 0x00000004ff007c0c */ /* 0x000fe2000bf05070 */
[----:B------:R-:W0:Y:S03]  /*2b80*/  LDGDEPBAR ;  /* 0x00000000000079af */ /* 0x000e260000000000 */
[----:B------:R-:W-:Y:S01]  /*2b90*/  ISETP.NE.AND.EX P0, PT, RZ, UR5, PT, P0 ;  /* 0x00000005ff007c0c */ /* 0x000fe2000bf05300 */
[----:B------:R-:W-:-:S04]  /*2ba0*/  DEPBAR.LE SB0, 0x0 ;  /* 0x000080000000791a */ /* 0x000fc80000000000 */
[----:B------:R-:W-:Y:S08]  /*2bb0*/  BAR.SYNC.DEFER_BLOCKING 0x0 ;  /* 0x0000000000007b1d */ /* 0x000ff00000010000 */
[----:B------:R-:W-:Y:S05]  /*2bc0*/  @!P0 BRA `(.L_x_5) ;  /* 0x00000000001c8947 */ /* 0x000fea0003800000 */
[----:B------:R-:W3:Y:S02]  /*2bd0*/  LDC.64 R36, c[0x0][0x2e0] ;  /* 0x0000b800ff247b82 */ /* 0x000ee40000000a00 */
[----:B---3--:R-:W3:Y:S02]  /*2be0*/  LDG.E.64 R36, desc[UR24][R36.64] ;  /* 0x0000001824247981 */ /* 0x008ee4000c1e1b00 */
[----:B---3--:R-:W-:-:S04]  /*2bf0*/  ISETP.NE.U32.AND P0, PT, R36, RZ, PT ;  /* 0x000000ff2400720c */ /* 0x008fc80003f05070 */
[----:B------:R-:W-:-:S13]  /*2c00*/  ISETP.NE.AND.EX P0, PT, R37, RZ, PT, P0 ;  /* 0x000000ff2500720c */ /* 0x000fda0003f05300 */
[----:B------:R-:W-:Y:S05]  /*2c10*/  @!P0 BRA `(.L_x_5) ;  /* 0x0000000000088947 */ /* 0x000fea0003800000 */
[----:B------:R-:W4:Y:S01]  /*2c20*/  LD.E.64 R36, desc[UR24][R36.64] ;  /* 0x0000001824247980 */ /* 0x000f22000c101b00 */
[----:B------:R-:W-:Y:S05]  /*2c30*/  BRA `(.L_x_6) ;  /* 0x0000000000287947 */ /* 0x000fea0003800000 */
.L_x_5:
[----:B------:R-:W-:Y:S02]  /*2c40*/  ULDC.64 UR4, c[0x0][0x2d0] ;  /* 0x0000b40000047ab9 */ /* 0x000fe40000000a00 */
[----:B------:R-:W-:-:S04]  /*2c50*/  ISETP.NE.U32.AND P0, PT, RZ, UR4, PT ;  /* 0x00000004ff007c0c */ /* 0x000fc8000bf05070 */
[----:B------:R-:W-:-:S13]  /*2c60*/  ISETP.NE.AND.EX P0, PT, RZ, UR5, PT, P0 ;  /* 0x00000005ff007c0c */ /* 0x000fda000bf05300 */
[----:B------:R-:W-:Y:S05]  /*2c70*/  @!P0 BRA `(.L_x_7) ;  /* 0x00000000000c8947 */ /* 0x000fea0003800000 */
[----:B------:R-:W3:Y:S02]  /*2c80*/  LDC.64 R36, c[0x0][0x2d0] ;  /* 0x0000b400ff247b82 */ /* 0x000ee40000000a00 */
[----:B---3--:R-:W4:Y:S01]  /*2c90*/  LDG.E.64 R36, desc[UR24][R36.64] ;  /* 0x0000001824247981 */ /* 0x008f22000c1e1b00 */
[----:B------:R-:W-:Y:S05]  /*2ca0*/  BRA `(.L_x_6) ;  /* 0x00000000000c7947 */ /* 0x000fea0003800000 */
.L_x_7:
[----:B------:R-:W-:Y:S02]  /*2cb0*/  ULDC.64 UR4, c[0x0][0x2c0] ;  /* 0x0000b00000047ab9 */ /* 0x000fe40000000a00 */
[----:B------:R-:W-:Y:S02]  /*2cc0*/  MOV R36, UR4 ;  /* 0x0000000400247c02 */ /* 0x000fe40008000f00 */
[----:B------:R-:W-:-:S07]  /*2cd0*/  MOV R37, UR5 ;  /* 0x0000000500257c02 */ /* 0x000fce0008000f00 */
.L_x_6:
[----:B------:R-:W-:Y:S02]  /*2ce0*/  ULDC.64 UR4, c[0x0][0x2e8] ;  /* 0x0000ba0000047ab9 */ /* 0x000fe40000000a00 */
[----:B------:R-:W-:-:S04]  /*2cf0*/  ISETP.NE.U32.AND P0, PT, RZ, UR4, PT ;  /* 0x00000004ff007c0c */ /* 0x000fc8000bf05070 */
[----:B------:R-:W-:-:S13]  /*2d00*/  ISETP.NE.AND.EX P0, PT, RZ, UR5, PT, P0 ;  /* 0x00000005ff007c0c */ /* 0x000fda000bf05300 */
        /* <DEDUP_REMOVED lines=8> */
.L_x_8:
[----:B------:R-:W-:Y:S02]  /*2d90*/  ULDC.64 UR4, c[0x0][0x2d8] ;  /* 0x0000b60000047ab9 */ /* 0x000fe40000000a00 */
[----:B------:R-:W-:-:S04]  /*2da0*/  ISETP.NE.U32.AND P0, PT, RZ, UR4, PT ;  /* 0x00000004ff007c0c */ /* 0x000fc8000bf05070 */
[----:B------:R-:W-:-:S13]  /*2db0*/  ISETP.NE.AND.EX P0, PT, RZ, UR5, PT, P0 ;  /* 0x00000005ff007c0c */ /* 0x000fda000bf05300 */
[----:B------:R-:W-:Y:S05]  /*2dc0*/  @!P0 BRA `(.L_x_10) ;  /* 0x00000000000c8947 */ /* 0x000fea0003800000 */
[----:B------:R-:W3:Y:S02]  /*2dd0*/  LDC.64 R34, c[0x0][0x2d8] ;  /* 0x0000b600ff227b82 */ /* 0x000ee40000000a00 */
[----:B---3--:R-:W4:Y:S01]  /*2de0*/  LDG.E.64 R34, desc[UR24][R34.64] ;  /* 0x0000001822227981 */ /* 0x008f22000c1e1b00 */
[----:B------:R-:W-:Y:S05]  /*2df0*/  BRA `(.L_x_9) ;  /* 0x00000000000c7947 */ /* 0x000fea0003800000 */
.L_x_10:
[----:B------:R-:W-:Y:S02]  /*2e00*/  ULDC.64 UR4, c[0x0][0x2c8] ;  /* 0x0000b20000047ab9 */ /* 0x000fe40000000a00 */
[----:B------:R-:W-:Y:S02]  /*2e10*/  MOV R34, UR4 ;  /* 0x0000000400227c02 */ /* 0x000fe40008000f00 */
[----:B------:R-:W-:-:S07]  /*2e20*/  MOV R35, UR5 ;  /* 0x0000000500237c02 */ /* 0x000fce0008000f00 */
.L_x_9:
[----:B------:R-:W3:Y:S01]  /*2e30*/  S2R R0, SR_TID.X ;  /* 0x0000000000007919 */ /* 0x000ee20000002100 */
[----:B------:R-:W-:Y:S01]  /*2e40*/  ISETP.NE.AND P0, PT, RZ, UR16, PT ;  /* 0x00000010ff007c0c */ /* 0x000fe2000bf05270 */
[----:B------:R-:W-:Y:S01]  /*2e50*/  UIMAD UR8, UR18, UR17, UR19 ;  /* 0x00000011120872a4 */ /* 0x000fe2000f8e0213 */
[----:B------:R-:W-:-:S03]  /*2e60*/  ULDC.64 UR4, c[0x0][0x330] ;  /* 0x0000cc0000047ab9 */ /* 0x000fc60000000a00 */
[----:B------:R-:W-:-:S03]  /*2e70*/  UIMAD.WIDE UR8, UR8, 0x4, UR4 ;  /* 0x00000004080878a5 */ /* 0x000fc6000f8e0204 */
[----:B------:R-:W-:Y:S02]  /*2e80*/  ULDC.64 UR4, c[0x0][0x310] ;  /* 0x0000c40000047ab9 */ /* 0x000fe40000000a00 */
[----:B--2---:R-:W-:Y:S01]  /*2e90*/  IMAD.U32 R22, RZ, RZ, UR4 ;  /* 0x00000004ff167e24 */ /* 0x004fe2000f8e00ff */
[----:B------:R-:W-:Y:S02]  /*2ea0*/  MOV R23, UR5 ;  /* 0x0000000500177c02 */ /* 0x000fe40008000f00 */
[----:B------:R-:W-:Y:S05]  /*2eb0*/  @!P0 BRA `(.L_x_11) ;  /* 0x0000000000a08947 */ /* 0x000fea0003800000 */
[----:B------:R-:W-:-:S06]  /*2ec0*/  UISETP.NE.AND UP0, UPT, UR16, 0x1, UPT ;  /* 0x000000011000788c */ /* 0x000fcc000bf05270 */
[----:B------:R-:W-:-:S13]  /*2ed0*/  PLOP3.LUT P0, PT, PT, PT, UP0, 0x80, 0x0 ;  /* 0x000000000000781c */ /* 0x000fda0003f0f008 */
[----:B------:R-:W-:Y:S05]  /*2ee0*/  @!P0 BRA `(.L_x_12) ;  /* 0x0000000000648947 */ /* 0x000fea0003800000 */
[----:B------:R-:W-:-:S06]  /*2ef0*/  UISETP.NE.AND UP0, UPT, UR16, 0x2, UPT ;  /* 0x000000021000788c */ /* 0x000fcc000bf05270 */
[----:B------:R-:W-:-:S13]  /*2f00*/  PLOP3.LUT P0, PT, PT, PT, UP0, 0x80, 0x0 ;  /* 0x000000000000781c */ /* 0x000fda0003f0f008 */
[----:B------:R-:W-:Y:S05]  /*2f10*/  @!P0 BRA `(.L_x_13) ;  /* 0x0000000000288947 */ /* 0x000fea0003800000 */
[----:B------:R-:W-:Y:S01]  /*2f20*/  UISETP.NE.AND UP0, UPT, UR16, 0x3, UPT ;  /* 0x000000031000788c */ /* 0x000fe2000bf05270 */
[----:B------:R-:W-:Y:S01]  /*2f30*/  MOV R2, 0xffffffff ;  /* 0xffffffff00027802 */ /* 0x000fe20000000f00 */
[----:B------:R-:W-:-:S04]  /*2f40*/  ULDC UR10, c[0x0][0x2f0] ;  /* 0x0000bc00000a7ab9 */ /* 0x000fc80000000800 */
[----:B------:R-:W-:-:S13]  /*2f50*/  PLOP3.LUT P0, PT, PT, PT, UP0, 0x80, 0x0 ;  /* 0x000000000000781c */ /* 0x000fda0003f0f008 */
[----:B------:R-:W-:Y:S05]  /*2f60*/  @P0 BRA `(.L_x_14) ;  /* 0x0000000000ac0947 */ /* 0x000fea0003800000 */
[----:B------:R-:W1:Y:S02]  /*2f70*/  LDC.64 R20, c[0x0][0x310] ;  /* 0x0000c400ff147b82 */ /* 0x000e640000000a00 */
[----:B-1----:R-:W-:-:S05]  /*2f80*/  IMAD.WIDE R20, R44, 0x8, R20 ;  /* 0x000000082c147825 */ /* 0x002fca00078e0214 */
[----:B------:R2:W4:Y:S01]  /*2f90*/  LDG.E.64 R22, desc[UR24][R20.64] ;  /* 0x0000001814167981 */ /* 0x000522000c1e1b00 */
[----:B------:R-:W-:Y:S01]  /*2fa0*/  UMOV UR10, 0x1 ;  /* 0x00000001000a7882 */ /* 0x000fe20000000000 */
[----:B------:R-:W-:Y:S05]  /*2fb0*/  BRA `(.L_x_14) ;  /* 0x0000000000987947 */ /* 0x000fea0003800000 */
.L_x_13:
[----:B-1----:R-:W1:Y:S01]  /*2fc0*/  LDC.64 R2, c[0x0][0x328] ;  /* 0x0000ca00ff027b82 */ /* 0x002e620000000a00 */
[----:B------:R-:W-:Y:S01]  /*2fd0*/  SHF.R.S32.HI R20, RZ, 0x1f, R44 ;  /* 0x0000001fff147819 */ /* 0x000fe2000001142c */
[----:B------:R-:W-:-:S06]  /*2fe0*/  UMOV UR10, 0x1 ;  /* 0x00000001000a7882 */ /* 0x000fcc0000000000 */
[----:B------:R-:W2:Y:S01]  /*2ff0*/  LDC.64 R22, c[0x0][0x310] ;  /* 0x0000c400ff167b82 */ /* 0x000ea20000000a00 */
[-C--:B-1----:R-:W-:Y:S02]  /*3000*/  IMAD R20, R20, R2.reuse, RZ ;  /* 0x0000000214147224 */ /* 0x082fe400078e02ff */
[----:B------:R-:W-:Y:S01]  /*3010*/  IMAD.WIDE.U32 R24, R44, R2, RZ ;  /* 0x000000022c187225 */ /* 0x000fe200078e00ff */
[----:B------:R-:W-:-:S03]  /*3020*/  MOV R2, 0xffffffff ;  /* 0xffffffff00027802 */ /* 0x000fc60000000f00 */
[----:B------:R-:W-:Y:S01]  /*3030*/  IMAD R3, R44, R3, R20 ;  /* 0x000000032c037224 */ /* 0x000fe200078e0214 */
[----:B--2---:R-:W-:-:S04]  /*3040*/  LEA R22, P0, R24, R22, 0x3 ;  /* 0x0000001618167211 */ /* 0x004fc800078018ff */
[----:B------:R-:W-:-:S04]  /*3050*/  IADD3 R3, R25, R3, RZ ;  /* 0x0000000319037210 */ /* 0x000fc80007ffe0ff */
[----:B------:R-:W-:Y:S01]  /*3060*/  LEA.HI.X R23, R24, R23, R3, 0x3, P0 ;  /* 0x0000001718177211 */ /* 0x000fe200000f1c03 */
[----:B------:R-:W-:Y:S06]  /*3070*/  BRA `(.L_x_14) ;  /* 0x0000000000687947 */ /* 0x000fec0003800000 */
.L_x_12:
        /* <DEDUP_REMOVED lines=12> */
.L_x_11:
[----:B------:R-:W2:Y:S01]  /*3140*/  LDC R2, c[0x0][0x224] ;  /* 0x00008900ff027b82 */ /* 0x000ea20000000800 */
[----:B------:R-:W-:Y:S01]  /*3150*/  UMOV UR10, URZ ;  /* 0x0000003f000a7c82 */ /* 0x000fe20008000000 */
[----:B--2---:R-:W-:Y:S02]  /*3160*/  ISETP.GE.AND P0, PT, R2, 0x2, PT ;  /* 0x000000020200780c */ /* 0x004fe40003f06270 */
[----:B------:R-:W-:-:S11]  /*3170*/  MOV R2, 0xffffffff ;  /* 0xffffffff00027802 */ /* 0x000fd60000000f00 */
[----:B------:R-:W-:Y:S05]  /*3180*/  @!P0 BRA `(.L_x_14) ;  /* 0x0000000000248947 */ /* 0x000fea0003800000 */
[----:B---3--:R-:W-:Y:S01]  /*3190*/  ISETP.GT.AND P0, PT, R0, RZ, PT ;  /* 0x000000ff0000720c */ /* 0x008fe20003f04270 */
[----:B------:R-:W-:Y:S02]  /*31a0*/  IMAD.MOV.U32 R2, RZ, RZ, -0x1 ;  /* 0xffffffffff027424 */ /* 0x000fe400078e00ff */
[----:B------:R-:W-:Y:S02]  /*31b0*/  IMAD.U32 R20, RZ, RZ, UR8 ;  /* 0x00000008ff147e24 */ /* 0x000fe4000f8e00ff */
[----:B------:R-:W-:-:S08]  /*31c0*/  IMAD.U32 R21, RZ, RZ, UR9 ;  /* 0x00000009ff157e24 */ /* 0x000fd0000f8e00ff */
[----:B------:R2:W3:Y:S04]  /*31d0*/  @!P0 LDG.E.STRONG.GPU R2, desc[UR24][R20.64] ;  /* 0x0000001814028981 */ /* 0x0004e8000c1ef900 */
[----:B---3--:R-:W-:Y:S01]  /*31e0*/  @!P0 CCTL.IVALL ;  /* 0x00000000ff00898f */ /* 0x008fe20002000000 */
[----:B-1----:R-:W-:-:S04]  /*31f0*/  ISETP.NE.AND P0, PT, R44, RZ, PT ;  /* 0x000000ff2c00720c */ /* 0x002fc80003f05270 */
[----:B----4-:R-:W-:Y:S02]  /*3200*/  FSEL R34, R34, RZ, !P0 ;  /* 0x000000ff22227208 */ /* 0x010fe40004000000 */
[----:B------:R-:W-:-:S07]  /*3210*/  FSEL R35, R35, 1.875, !P0 ;  /* 0x3ff0000023237808 */ /* 0x000fce0004000000 */
.L_x_14:
[----:B--23--:R-:W-:Y:S01]  /*3220*/  SHF.R.S32.HI R21, RZ, 0x1f, R0 ;  /* 0x0000001fff157819 */ /* 0x00cfe20000011400 */
[----:B------:R-:W-:Y:S01]  /*3230*/  ULDC.64 UR4, c[0x0][0x280] ;  /* 0x0000a00000047ab9 */ /* 0x000fe20000000a00 */
[----:B------:R-:W-:Y:S01]  /*3240*/  ULEA UR27, UR29, UR27, 0x1 ;  /* 0x0000001b1d1b7291 */ /* 0x000fe2000f8e083f */
[----:B------:R-:W-:Y:S01]  /*3250*/  IMAD.U32 R41, RZ, RZ, UR18 ;  /* 0x00000012ff297e24 */ /* 0x000fe2000f8e00ff */
[CC--:B------:R-:W-:Y:S01]  /*3260*/  LEA.HI R20, R21.reuse, R0.reuse, RZ, 0x5 ;  /* 0x0000000015147211 */ /* 0x0c0fe200078f28ff */
[----:B------:R-:W-:Y:S01]  /*3270*/  USHF.L.U32 UR28, UR28, 0x3, URZ ;  /* 0x000000031c1c7899 */ /* 0x000fe2000800063f */
[----:B------:R-:W-:Y:S01]  /*3280*/  LEA.HI R21, R21, R0, RZ, 0x7 ;  /* 0x0000000015157211 */ /* 0x000fe200078f38ff */
[----:B------:R-:W-:Y:S01]  /*3290*/  USHF.L.U32 UR27, UR27, 0x3, URZ ;  /* 0x000000031b1b7899 */ /* 0x000fe2000800063f */
[----:B------:R-:W-:Y:S02]  /*32a0*/  SHF.R.S32.HI R25, RZ, 0x5, R20 ;  /* 0x00000005ff197819 */ /* 0x000fe40000011414 */
[----:B------:R-:W-:Y:S01]  /*32b0*/  SHF.R.S32.HI R21, RZ, 0x7, R21 ;  /* 0x00000007ff157819 */ /* 0x000fe20000011415 */
[----:B------:R-:W-:Y:S01]  /*32c0*/  UIMAD UR27, UR27, 0x12, UR28 ;  /* 0x000000121b1b78a4 */ /* 0x000fe2000f8e021c */
[----:B-1----:R-:W-:-:S02]  /*32d0*/  SHF.R.S32.HI R3, RZ, 0x1f, R25 ;  /* 0x0000001fff037819 */ /* 0x002fc40000011419 */
[----:B------:R-:W-:Y:S02]  /*32e0*/  LOP3.LUT R32, R20, 0xffffffe0, RZ, 0xc0, !PT ;  /* 0xffffffe014207812 */ /* 0x000fe400078ec0ff */
[----:B------:R-:W-:Y:S02]  /*32f0*/  LEA.HI R3, R3, R25, RZ, 0x2 ;  /* 0x0000001903037211 */ /* 0x000fe400078f10ff */
[C---:B------:R-:W-:Y:S01]  /*3300*/  LOP3.LUT R33, R0.reuse, 0x3, RZ, 0xc0, !PT ;  /* 0x0000000300217812 */ /* 0x040fe200078ec0ff */
[----:B------:R-:W-:Y:S01]  /*3310*/  IMAD.IADD R32, R0, 0x1, -R32 ;  /* 0x0000000100207824 */ /* 0x000fe200078e0a20 */
[----:B------:R-:W-:Y:S02]  /*3320*/  LOP3.LUT R3, R3, 0xfffffffc, RZ, 0xc0, !PT ;  /* 0xfffffffc03037812 */ /* 0x000fe400078ec0ff */
[----:B----4-:R-:W-:Y:S01]  /*3330*/  ISETP.NE.U32.AND P0, PT, R22, RZ, PT ;  /* 0x000000ff1600720c */ /* 0x010fe20003f05070 */
[----:B------:R-:W-:Y:S02]  /*3340*/  IMAD R41, R41, 0x20, R32 ;  /* 0x0000002029297824 */ /* 0x000fe400078e0220 */
[----:B------:R-:W-:Y:S01]  /*3350*/  IMAD.IADD R25, R25, 0x1, -R3 ;  /* 0x0000000119197824 */ /* 0x000fe200078e0a03 */
[----:B------:R-:W-:-:S04]  /*3360*/  ISETP.NE.AND.EX P0, PT, R23, RZ, PT, P0 ;  /* 0x000000ff1700720c */ /* 0x000fc80003f05300 */
[----:B------:R-:W-:Y:S02]  /*3370*/  LEA.HI R3, R25, R25, RZ, 0x1 ;  /* 0x0000001919037211 */ /* 0x000fe400078f08ff */
[----:B------:R-:W-:Y:S02]  /*3380*/  ISETP.LT.AND P5, PT, R41, UR7, P0 ;  /* 0x0000000729007c0c */ /* 0x000fe400087a1270 */
[----:B------:R-:W-:Y:S02]  /*3390*/  LOP3.LUT R24, R3, 0x3ffffffe, RZ, 0xc0, !PT ;  /* 0x3ffffffe03187812 */ /* 0x000fe400078ec0ff */
[----:B------:R-:W-:-:S03]  /*33a0*/  SHF.R.S32.HI R3, RZ, 0x1, R3 ;  /* 0x00000001ff037819 */ /* 0x000fc60000011403 */
[----:B------:R-:W-:Y:S02]  /*33b0*/  IMAD.IADD R24, R25, 0x1, -R24 ;  /* 0x0000000119187824 */ /* 0x000fe400078e0a18 */
[----:B------:R-:W-:Y:S02]  /*33c0*/  IMAD R21, R21, 0x2, R3 ;  /* 0x0000000215157824 */ /* 0x000fe400078e0203 */
[----:B------:R-:W-:Y:S02]  /*33d0*/  IMAD.U32 R3, RZ, RZ, UR19 ;  /* 0x00000013ff037e24 */ /* 0x000fe4000f8e00ff */
[C-C-:B------:R-:W-:Y:S02]  /*33e0*/  IMAD R25, R21.reuse, 0x4, R24.reuse ;  /* 0x0000000415197824 */ /* 0x140fe400078e0218 */
[----:B------:R-:W-:Y:S02]  /*33f0*/  IMAD R21, R21, 0x2, R24 ;  /* 0x0000000215157824 */ /* 0x000fe400078e0218 */
[----:B------:R-:W-:Y:S01]  /*3400*/  IMAD R3, R3, 0x8, R25 ;  /* 0x0000000803037824 */ /* 0x000fe200078e0219 */
[----:B------:R-:W-:-:S03]  /*3410*/  LOP3.LUT R25, R0, 0x1f, RZ, 0xc0, !PT ;  /* 0x0000001f00197812 */ /* 0x000fc600078ec0ff */
[----:B------:R-:W-:Y:S01]  /*3420*/  IMAD.SHL.U32 R42, R3, 0x4, RZ ;  /* 0x00000004032a7824 */ /* 0x000fe200078e00ff */
[----:B------:R-:W-:Y:S01]  /*3430*/  SHF.R.U32.HI R25, RZ, 0x2, R25 ;  /* 0x00000002ff197819 */ /* 0x000fe20000011619 */
[----:B------:R-:W1:Y:S02]  /*3440*/  LDC R3, c[0x0][0x224] ;  /* 0x00008900ff037b82 */ /* 0x000e640000000800 */
[----:B------:R-:W-:Y:S01]  /*3450*/  IMAD.WIDE.U32 R28, R42, UR4, RZ ;  /* 0x000000042a1c7c25 */ /* 0x000fe2000f8e00ff */
[----:B------:R-:W-:-:S03]  /*3460*/  SHF.R.S32.HI R26, RZ, 0x1f, R42 ;  /* 0x0000001fff1a7819 */ /* 0x000fc6000001142a */
[----:B------:R-:W-:Y:S02]  /*3470*/  IMAD R33, R25, 0x12, R33 ;  /* 0x0000001219217824 */ /* 0x000fe400078e0221 */
[----:B------:R-:W-:Y:S02]  /*3480*/  IMAD R26, R26, UR4, RZ ;  /* 0x000000041a1a7c24 */ /* 0x000fe4000f8e02ff */
[----:B------:R-:W-:Y:S02]  /*3490*/  VIADD R33, R33, UR27 ;  /* 0x0000001b21217c36 */ /* 0x000fe40008000000 */
[----:B------:R-:W-:-:S03]  /*34a0*/  IMAD R26, R42, UR5, R26 ;  /* 0x000000052a1a7c24 */ /* 0x000fc6000f8e021a */
[----:B------:R-:W-:Y:S01]  /*34b0*/  LEA R33, R33, UR6, 0x4 ;  /* 0x0000000621217c11 */ /* 0x000fe2000f8e20ff */
[----:B------:R-:W-:Y:S02]  /*34c0*/  IMAD.IADD R27, R29, 0x1, R26 ;  /* 0x000000011d1b7824 */ /* 0x000fe400078e021a */
[----:B------:R-:W-:-:S04]  /*34d0*/  IMAD.MOV.U32 R26, RZ, RZ, R28 ;  /* 0x000000ffff1a7224 */ /* 0x000fc800078e001c */
[----:B------:R-:W-:Y:S01]  /*34e0*/  IMAD.WIDE R26, R41, 0x8, R26 ;  /* 0x00000008291a7825 */ /* 0x000fe200078e021a */
[----:B-1----:R-:W-:-:S03]  /*34f0*/  ISETP.GE.AND P6, PT, R3, 0x2, PT ;  /* 0x000000020300780c */ /* 0x002fc60003fc6270 */
[----:B------:R-:W-:Y:S01]  /*3500*/  IMAD.SHL.U32 R3, R21, 0x4, RZ ;  /* 0x0000000415037824 */ /* 0x000fe200078e00ff */
[----:B------:R-:W-:Y:S02]  /*3510*/  IADD3 R46, P0, R26, R22, RZ ;  /* 0x000000161a2e7210 */ /* 0x000fe40007f1e0ff */
[----:B------:R-:W-:Y:S01]  /*3520*/  ISETP.NE.OR P1, PT, RZ, UR10, !P6 ;  /* 0x0000000aff007c0c */ /* 0x000fe2000f725670 */
[----:B------:R-:W-:Y:S02]  /*3530*/  IMAD R3, R3, 0x120, RZ ;  /* 0x0000012003037824 */ /* 0x000fe400078e02ff */
[----:B------:R-:W-:Y:S02]  /*3540*/  IMAD.X R47, R27, 0x1, R23, P0 ;  /* 0x000000011b2f7824 */ /* 0x000fe400000e0617 */
[----:B------:R-:W-:-:S08]  /*3550*/  IMAD R32, R32, 0x8, R3 ;  /* 0x0000000820207824 */ /* 0x000fd000078e0203 */
[----:B------:R-:W-:Y:S05]  /*3560*/  @P1 BRA `(.L_x_15) ;  /* 0x0000000000681947 */ /* 0x000fea0003800000 */
[----:B------:R-:W-:-:S13]  /*3570*/  ISETP.NE.AND P0, PT, R2, R44, PT ;  /* 0x0000002c0200720c */ /* 0x000fda0003f05270 */
[----:B------:R-:W-:Y:S06]  /*3580*/  BAR.RED.AND.DEFER_BLOCKING 0x0, P0 ;  /* 0x0000000000007b1d */ /* 0x000fec0000014400 */
[----:B------:R-:W1:Y:S02]  /*3590*/  B2R.RESULT RZ, P0 ;  /* 0x0000000000ff731c */ /* 0x000e640000004000 */
[----:B-1----:R-:W-:Y:S05]  /*35a0*/  @!P0 BRA `(.L_x_16) ;  /* 0x0000000000308947 */ /* 0x002fea0003800000 */
[----:B------:R-:W-:-:S13]  /*35b0*/  ISETP.GT.AND P1, PT, R0, RZ, PT ;  /* 0x000000ff0000720c */ /* 0x000fda0003f24270 */
.L_x_18:
[----:B------:R-:W-:Y:S05]  /*35c0*/  YIELD ;  /* 0x0000000000007946 */ /* 0x000fea0003800000 */
[----:B-1---5:R-:W-:Y:S05]  /*35d0*/  @P1 BRA `(.L_x_17) ;  /* 0x0000000000101947 */ /* 0x022fea0003800000 */
[----:B------:R-:W-:Y:S02]  /*35e0*/  MOV R2, UR8 ;  /* 0x0000000800027c02 */ /* 0x000fe40008000f00 */
[----:B------:R-:W-:-:S05]  /*35f0*/  MOV R3, UR9 ;  /* 0x0000000900037c02 */ /* 0x000fca0008000f00 */
[----:B------:R1:W2:Y:S04]  /*3600*/  LDG.E.STRONG.GPU R2, desc[UR24][R2.64] ;  /* 0x0000001802027981 */ /* 0x0002a8000c1ef900 */
[----:B--2---:R-:W-:Y:S01]  /*3610*/  CCTL.IVALL ;  /* 0x00000000ff00798f */ /* 0x004fe20002000000 */
.L_x_17:
[----:B------:R-:W-:Y:S01]  /*3620*/  ISETP.NE.AND P0, PT, R2, R44, PT ;  /* 0x0000002c0200720c */ /* 0x000fe20003f05270 */
[----:B------:R-:W-:-:S12]  /*3630*/  WARPSYNC.ALL ;  /* 0x0000000000007948 */ /* 0x000fd80003800000 */
[----:B------:R-:W-:Y:S06]  /*3640*/  BAR.RED.AND.DEFER_BLOCKING 0x0, P0 ;  /* 0x0000000000007b1d */ /* 0x000fec0000014400 */
[----:B------:R-:W2:Y:S02]  /*3650*/  B2R.RESULT RZ, P0 ;  /* 0x0000000000ff731c */ /* 0x000ea40000004000 */
[----:B--2---:R-:W-:Y:S05]  /*3660*/  @P0 BRA `(.L_x_18) ;  /* 0xfffffffc00d40947 */ /* 0x004fea000383ffff */
.L_x_16:
[----:B------:R-:W-:Y:S05]  /*3670*/  WARPSYNC.ALL ;  /* 0x0000000000007948 */ /* 0x000fea0003800000 */
[----:B------:R-:W-:Y:S06]  /*3680*/  BAR.SYNC.DEFER_BLOCKING 0x0 ;  /* 0x0000000000007b1d */ /* 0x000fec0000010000 */
[----:B------:R-:W-:Y:S01]  /*3690*/  @!PT LDS RZ, [RZ] ;  /* 0x00000000fffff984 */ /* 0x000fe20000000800 */
[----:B------:R-:W-:Y:S01]  /*36a0*/  @!PT LDS RZ, [RZ] ;  /* 0x00000000fffff984 */ /* 0x000fe20000000800 */
[----:B------:R-:W-:Y:S01]  /*36b0*/  @!PT LDS RZ, [RZ] ;  /* 0x00000000fffff984 */ /* 0x000fe20000000800 */
[----:B------:R-:W-:Y:S01]  /*36c0*/  @!PT LDS RZ, [RZ] ;  /* 0x00000000fffff984 */ /* 0x000fe20000000800 */
[----:B------:R-:W-:Y:S06]  /*36d0*/  MEMBAR.SC.GPU ;  /* 0x0000000000007992 */ /* 0x000fec0000002000 */
[----:B------:R-:W-:-:S00]  /*36e0*/  ERRBAR ;  /* 0x00000000000079ab */ /* 0x000fc00000000000 */
[----:B------:R-:W-:Y:S06]  /*36f0*/  CGAERRBAR ;  /* 0x00000000000075ab */ /* 0x000fec0000000000 */
[----:B------:R-:W-:Y:S01]  /*3700*/  CCTL.IVALL ;  /* 0x00000000ff00798f */ /* 0x000fe20002000000 */
.L_x_15:
[----:B------:R-:W2:Y:S01]  /*3710*/  S2UR UR6, SR_CgaCtaId ;  /* 0x00000000000679c3 */ /* 0x000ea20000008800 */
[----:B------:R-:W-:Y:S01]  /*3720*/  DSETP.NEU.AND P0, PT, R34, RZ, PT ;  /* 0x000000ff2200722a */ /* 0x000fe20003f0d000 */
[----:B------:R-:W-:Y:S01]  /*3730*/  UMOV UR4, 0x400 ;  /* 0x0000040000047882 */ /* 0x000fe20000000000 */
[----:B------:R-:W-:Y:S01]  /*3740*/  BSSY B1, `(.L_x_19) ;  /* 0x00000be000017945 */ /* 0x000fe20003800000 */
[----:B--2---:R-:W-:-:S11]  /*3750*/  ULEA UR6, UR6, UR4, 0x18 ;  /* 0x0000000406067291 */ /* 0x004fd6000f8ec03f */
[----:B------:R-:W-:Y:S05]  /*3760*/  @!P0 BRA `(.L_x_20) ;  /* 0x0000000400c48947 */ /* 0x000fea0003800000 */
[----:B-1----:R-:W1:Y:S01]  /*3770*/  LDC.64 R2, c[0x0][0x210] ;  /* 0x00008400ff027b82 */ /* 0x002e620000000a00 */
[----:B------:R-:W-:Y:S01]  /*3780*/  VIADD R40, R42, 0x1 ;  /* 0x000000012a287836 */ /* 0x000fe20000000000 */
[----:B------:R-:W-:-:S06]  /*3790*/  CS2R R30, SRZ ;  /* 0x00000000001e7805 */ /* 0x000fcc000001ff00 */
[----:B------:R-:W2:Y:S01]  /*37a0*/  LDC.64 R20, c[0x0][0x288] ;  /* 0x0000a200ff147b82 */ /* 0x000ea20000000a00 */
[C---:B------:R-:W-:Y:S01]  /*37b0*/  VIADD R39, R42.reuse, 0x2 ;  /* 0x000000022a277836 */ /* 0x040fe20000000000 */
[-C--:B-1----:R-:W-:Y:S02]  /*37c0*/  ISETP.LT.AND P0, PT, R42, R2.reuse, P5 ;  /* 0x000000022a00720c */ /* 0x082fe40002f01270 */
[-C--:B------:R-:W-:Y:S02]  /*37d0*/  ISETP.LT.AND P3, PT, R40, R2.reuse, P5 ;  /* 0x000000022800720c */ /* 0x080fe40002f61270 */
[----:B------:R-:W-:Y:S02]  /*37e0*/  CS2R R28, SRZ ;  /* 0x00000000001c7805 */ /* 0x000fe4000001ff00 */
[----:B------:R-:W-:Y:S01]  /*37f0*/  ISETP.LT.AND P2, PT, R39, R2, P5 ;  /* 0x000000022700720c */ /* 0x000fe20002f41270 */
[----:B------:R-:W-:-:S06]  /*3800*/  VIADD R38, R42, 0x3 ;  /* 0x000000032a267836 */ /* 0x000fcc0000000000 */
[----:B------:R-:W3:Y:S01]  /*3810*/  @P0 LDG.E.LTC128B.64 R30, desc[UR24][R46.64] ;  /* 0x000000182e1e0981 */ /* 0x000ee2000c1e1b20 */
[----:B--2---:R-:W-:Y:S02]  /*3820*/  IADD3 R52, P0, R46, R20, RZ ;  /* 0x000000142e347210 */ /* 0x004fe40007f1e0ff */
[----:B------:R-:W-:Y:S02]  /*3830*/  CS2R R26, SRZ ;  /* 0x00000000001a7805 */ /* 0x000fe4000001ff00 */
[----:B------:R-:W-:Y:S02]  /*3840*/  ISETP.LT.AND P1, PT, R38, R2, P5 ;  /* 0x000000022600720c */ /* 0x000fe40002f21270 */
[----:B------:R-:W-:Y:S01]  /*3850*/  CS2R R24, SRZ ;  /* 0x0000000000187805 */ /* 0x000fe2000001ff00 */
[----:B------:R-:W-:Y:S01]  /*3860*/  IMAD.X R53, R47, 0x1, R21, P0 ;  /* 0x000000012f357824 */ /* 0x000fe200000e0615 */
[----:B------:R-:W-:-:S04]  /*3870*/  IADD3 R50, P0, R52, R20, RZ ;  /* 0x0000001434327210 */ /* 0x000fc80007f1e0ff */
[----:B------:R-:W2:Y:S01]  /*3880*/  @P3 LDG.E.LTC128B.64 R28, desc[UR24][R52.64] ;  /* 0x00000018341c3981 */ /* 0x000ea2000c1e1b20 */
[----:B------:R-:W-:Y:S01]  /*3890*/  IMAD.X R51, R53, 0x1, R21, P0 ;  /* 0x0000000135337824 */ /* 0x000fe200000e0615 */
[----:B------:R-:W-:-:S04]  /*38a0*/  IADD3 R48, P0, R50, R20, RZ ;  /* 0x0000001432307210 */ /* 0x000fc80007f1e0ff */
[----:B------:R-:W4:Y:S01]  /*38b0*/  @P2 LDG.E.LTC128B.64 R26, desc[UR24][R50.64] ;  /* 0x00000018321a2981 */ /* 0x000f22000c1e1b20 */
[----:B------:R-:W-:-:S05]  /*38c0*/  IMAD.X R49, R51, 0x1, R21, P0 ;  /* 0x0000000133317824 */ /* 0x000fca00000e0615 */
[----:B------:R-:W4:Y:S01]  /*38d0*/  @P1 LDG.E.LTC128B.64 R24, desc[UR24][R48.64] ;  /* 0x0000001830181981 */ /* 0x000f22000c1e1b20 */
[----:B------:R-:W-:Y:S05]  /*38e0*/  WARPSYNC.ALL ;  /* 0x0000000000007948 */ /* 0x000fea0003800000 */
[----:B------:R-:W-:Y:S06]  /*38f0*/  BAR.SYNC.DEFER_BLOCKING 0x0 ;  /* 0x0000000000007b1d */ /* 0x000fec0000010000 */
[----:B------:R-:W-:-:S04]  /*3900*/  DEPBAR.LE SB5, 0x2 ;  /* 0x0000d0800000791a */ /* 0x000fc80000000000 */
[----:B------:R-:W-:Y:S04]  /*3910*/  STS.128 [R33], R4 ;  /* 0x0000000421007388 */ /* 0x000fe80000000c00 */
[----:B------:R-:W-:Y:S01]  /*3920*/  STS.128 [R33+0x40], R8 ;  /* 0x0000400821007388 */ /* 0x000fe20000000c00 */
[----:B------:R-:W-:Y:S06]  /*3930*/  BAR.SYNC.DEFER_BLOCKING 0x0 ;  /* 0x0000000000007b1d */ /* 0x000fec0000010000 */
[----:B------:R-:W1:Y:S04]  /*3940*/  LDS.64 R10, [R32+UR6] ;  /* 0x00000006200a7984 */ /* 0x000e680008000a00 */
[----:B------:R-:W1:Y:S04]  /*3950*/  LDS.64 R8, [R32+UR6+0x120] ;  /* 0x0001200620087984 */ /* 0x000e680008000a00 */
[----:B------:R-:W1:Y:S04]  /*3960*/  LDS.64 R6, [R32+UR6+0x240] ;  /* 0x0002400620067984 */ /* 0x000e680008000a00 */
[----:B------:R-:W1:Y:S01]  /*3970*/  LDS.64 R4, [R32+UR6+0x360] ;  /* 0x0003600620047984 */ /* 0x000e620008000a00 */
[----:B------:R-:W-:-:S02]  /*3980*/  ISETP.EQ.U32.AND P0, PT, R22, RZ, PT ;  /* 0x000000ff1600720c */ /* 0x000fc40003f02070 */
[----:B------:R-:W-:-:S04]  /*3990*/  ISETP.GE.AND P1, PT, R41, R3, PT ;  /* 0x000000032900720c */ /* 0x000fc80003f26270 */
[----:B------:R-:W-:Y:S01]  /*39a0*/  ISETP.EQ.OR.EX P4, PT, R23, RZ, P1, P0 ;  /* 0x000000ff1700720c */ /* 0x000fe20000f82700 */
[-C--:B-1----:R-:W-:Y:S02]  /*39b0*/  DMUL R10, R10, R36.reuse ;  /* 0x000000240a0a7228 */ /* 0x082fe40000000000 */
[-C--:B------:R-:W-:Y:S02]  /*39c0*/  DMUL R8, R8, R36.reuse ;  /* 0x0000002408087228 */ /* 0x080fe40000000000 */
[-C--:B------:R-:W-:Y:S02]  /*39d0*/  DMUL R6, R6, R36.reuse ;  /* 0x0000002406067228 */ /* 0x080fe40000000000 */
[----:B------:R-:W-:Y:S01]  /*39e0*/  DMUL R4, R4, R36 ;  /* 0x0000002404047228 */ /* 0x000fe20000000000 */
[----:B------:R-:W-:Y:S01]  /*39f0*/  BSSY B0, `(.L_x_21) ;  /* 0x0000018000007945 */ /* 0x000fe20003800000 */
[----:B---3--:R-:W-:Y:S02]  /*3a00*/  IMAD.MOV.U32 R22, RZ, RZ, R30 ;  /* 0x000000ffff167224 */ /* 0x008fe400078e001e */
[----:B------:R-:W-:-:S06]  /*3a10*/  IMAD.MOV.U32 R23, RZ, RZ, R31 ;  /* 0x000000ffff177224 */ /* 0x000fcc00078e001f */
[----:B------:R-:W-:Y:S01]  /*3a20*/  DFMA R10, R22, R34, R10 ;  /* 0x00000022160a722b */ /* 0x000fe2000000000a */
[----:B--2---:R-:W-:Y:S02]  /*3a30*/  IMAD.MOV.U32 R22, RZ, RZ, R28 ;  /* 0x000000ffff167224 */ /* 0x004fe400078e001c */
[----:B------:R-:W-:-:S06]  /*3a40*/  IMAD.MOV.U32 R23, RZ, RZ, R29 ;  /* 0x000000ffff177224 */ /* 0x000fcc00078e001d */
[----:B------:R-:W-:Y:S01]  /*3a50*/  DFMA R8, R22, R34, R8 ;  /* 0x000000221608722b */ /* 0x000fe20000000008 */
[----:B----4-:R-:W-:Y:S02]  /*3a60*/  IMAD.MOV.U32 R22, RZ, RZ, R26 ;  /* 0x000000ffff167224 */ /* 0x010fe400078e001a */
[----:B------:R-:W-:-:S06]  /*3a70*/  IMAD.MOV.U32 R23, RZ, RZ, R27 ;  /* 0x000000ffff177224 */ /* 0x000fcc00078e001b */
[----:B------:R-:W-:Y:S01]  /*3a80*/  DFMA R6, R22, R34, R6 ;  /* 0x000000221606722b */ /* 0x000fe20000000006 */
[----:B------:R-:W-:Y:S02]  /*3a90*/  IMAD.MOV.U32 R22, RZ, RZ, R24 ;  /* 0x000000ffff167224 */ /* 0x000fe400078e0018 */
[----:B------:R-:W-:-:S06]  /*3aa0*/  IMAD.MOV.U32 R23, RZ, RZ, R25 ;  /* 0x000000ffff177224 */ /* 0x000fcc00078e0019 */
[----:B------:R-:W-:Y:S01]  /*3ab0*/  DFMA R4, R22, R34, R4 ;  /* 0x000000221604722b */ /* 0x000fe20000000004 */
[----:B------:R-:W-:Y:S10]  /*3ac0*/  @P4 BRA `(.L_x_22) ;  /* 0x0000000000284947 */ /* 0x000ff40003800000 */
[-C--:B------:R-:W-:Y:S02]  /*3ad0*/  ISETP.GE.AND P2, PT, R42, R2.reuse, PT ;  /* 0x000000022a00720c */ /* 0x080fe40003f46270 */
[-C--:B------:R-:W-:Y:S02]  /*3ae0*/  ISETP.GE.AND P1, PT, R40, R2.reuse, PT ;  /* 0x000000022800720c */ /* 0x080fe40003f26270 */
[-C--:B------:R-:W-:Y:S02]  /*3af0*/  ISETP.GE.AND P0, PT, R39, R2.reuse, PT ;  /* 0x000000022700720c */ /* 0x080fe40003f06270 */
[----:B------:R-:W-:-:S07]  /*3b00*/  ISETP.GE.AND P3, PT, R38, R2, PT ;  /* 0x000000022600720c */ /* 0x000fce0003f66270 */
[----:B------:R-:W-:Y:S02]  /*3b10*/  @!P2 IMAD.MOV.U32 R22, RZ, RZ, R46 ;  /* 0x000000ffff16a224 */ /* 0x000fe400078e002e */
[----:B------:R-:W-:-:S05]  /*3b20*/  @!P2 IMAD.MOV.U32 R23, RZ, RZ, R47 ;  /* 0x000000ffff17a224 */ /* 0x000fca00078e002f */
[----:B------:R1:W-:Y:S04]  /*3b30*/  @!P2 ST.E.64 desc[UR24][R22.64], R10 ;  /* 0x0000000a1600a985 */ /* 0x0003e8000c101b18 */
[----:B------:R1:W-:Y:S04]  /*3b40*/  @!P1 ST.E.64 desc[UR24][R52.64], R8 ;  /* 0x0000000834009985 */ /* 0x0003e8000c101b18 */
[----:B------:R1:W-:Y:S04]  /*3b50*/  @!P0 ST.E.64 desc[UR24][R50.64], R6 ;  /* 0x0000000632008985 */ /* 0x0003e8000c101b18 */
[----:B------:R1:W-:Y:S02]  /*3b60*/  @!P3 ST.E.64 desc[UR24][R48.64], R4 ;  /* 0x000000043000b985 */ /* 0x0003e4000c101b18 */
.L_x_22:
[----:B------:R-:W-:Y:S05]  /*3b70*/  BSYNC B0 ;  /* 0x0000000000007941 */ /* 0x000fea0003800000 */
.L_x_21:
[----:B------:R-:W-:Y:S01]  /*3b80*/  ULDC.64 UR4, c[0x0][0x2a0] ;  /* 0x0000a80000047ab9 */ /* 0x000fe20000000a00 */
[----:B-1----:R-:W-:Y:S01]  /*3b90*/  VIADD R5, R42, 0x8 ;  /* 0x000000082a057836 */ /* 0x002fe20000000000 */
[----:B------:R-:W-:Y:S01]  /*3ba0*/  IADD3 R10, P0, R46, UR4, RZ ;  /* 0x000000042e0a7c10 */ /* 0x000fe2000ff1e0ff */
[C---:B------:R-:W-:Y:S02]  /*3bb0*/  VIADD R4, R42.reuse, 0x9 ;  /* 0x000000092a047836 */ /* 0x040fe40000000000 */
[C---:B------:R-:W-:Y:S01]  /*3bc0*/  VIADD R3, R42.reuse, 0xa ;  /* 0x0000000a2a037836 */ /* 0x040fe20000000000 */
[----:B------:R-:W-:Y:S01]  /*3bd0*/  IADD3.X R11, R47, UR5, RZ, P0, !PT ;  /* 0x000000052f0b7c10 */ /* 0x000fe200087fe4ff */
[----:B------:R-:W-:Y:S01]  /*3be0*/  VIADD R42, R42, 0xb ;  /* 0x0000000b2a2a7836 */ /* 0x000fe20000000000 */
[----:B------:R-:W-:Y:S02]  /*3bf0*/  IADD3 R8, P0, R10, R20, RZ ;  /* 0x000000140a087210 */ /* 0x000fe40007f1e0ff */
[----:B------:R-:W-:-:S02]  /*3c00*/  ISETP.LT.AND P3, PT, R5, R2, P5 ;  /* 0x000000020500720c */ /* 0x000fc40002f61270 */
[----:B------:R-:W-:Y:S01]  /*3c10*/  IADD3 R6, P1, R8, R20, RZ ;  /* 0x0000001408067210 */ /* 0x000fe20007f3e0ff */
[--C-:B------:R-:W-:Y:S01]  /*3c20*/  IMAD.X R9, R11, 0x1, R21.reuse, P0 ;  /* 0x000000010b097824 */ /* 0x100fe200000e0615 */
[----:B------:R-:W-:Y:S02]  /*3c30*/  ISETP.LT.AND P2, PT, R4, R2, P5 ;  /* 0x000000020400720c */ /* 0x000fe40002f41270 */
[----:B------:R-:W-:Y:S01]  /*3c40*/  IADD3 R20, P0, R6, R20, RZ ;  /* 0x0000001406147210 */ /* 0x000fe20007f1e0ff */
[----:B------:R-:W-:Y:S01]  /*3c50*/  IMAD.X R7, R9, 0x1, R21, P1 ;  /* 0x0000000109077824 */ /* 0x000fe200008e0615 */
[----:B------:R-:W-:-:S03]  /*3c60*/  ISETP.LT.AND P1, PT, R3, R2, P5 ;  /* 0x000000020300720c */ /* 0x000fc60002f21270 */
[----:B------:R-:W-:Y:S01]  /*3c70*/  IMAD.X R21, R7, 0x1, R21, P0 ;  /* 0x0000000107157824 */ /* 0x000fe200000e0615 */
[----:B------:R-:W-:Y:S01]  /*3c80*/  ISETP.LT.AND P0, PT, R42, R2, P5 ;  /* 0x000000022a00720c */ /* 0x000fe20002f01270 */
[----:B------:R-:W2:Y:S04]  /*3c90*/  @P3 LDG.E.LTC128B.64 R30, desc[UR24][R10.64] ;  /* 0x000000180a1e3981 */ /* 0x000ea8000c1e1b20 */
[----:B------:R-:W3:Y:S04]  /*3ca0*/  @P2 LDG.E.LTC128B.64 R28, desc[UR24][R8.64] ;  /* 0x00000018081c2981 */ /* 0x000ee8000c1e1b20 */
[----:B------:R-:W4:Y:S04]  /*3cb0*/  @P1 LDG.E.LTC128B.64 R26, desc[UR24][R6.64] ;  /* 0x00000018061a1981 */ /* 0x000f28000c1e1b20 */
[----:B------:R-:W4:Y:S01]  /*3cc0*/  @P0 LDG.E.LTC128B.64 R24, desc[UR24][R20.64] ;  /* 0x0000001814180981 */ /* 0x000f22000c1e1b20 */
[----:B------:R-:W-:Y:S06]  /*3cd0*/  BAR.SYNC.DEFER_BLOCKING 0x0 ;  /* 0x0000000000007b1d */ /* 0x000fec0000010000 */
[----:B-----5:R-:W-:Y:S04]  /*3ce0*/  STS.128 [R33], R16 ;  /* 0x0000001021007388 */ /* 0x020fe80000000c00 */
[----:B------:R-:W-:Y:S01]  /*3cf0*/  STS.128 [R33+0x40], R12 ;  /* 0x0000400c21007388 */ /* 0x000fe20000000c00 */
[----:B------:R-:W-:Y:S06]  /*3d00*/  BAR.SYNC.DEFER_BLOCKING 0x0 ;  /* 0x0000000000007b1d */ /* 0x000fec0000010000 */
[----:B------:R-:W1:Y:S04]  /*3d10*/  LDS.64 R16, [R32+UR6] ;  /* 0x0000000620107984 */ /* 0x000e680008000a00 */
[----:B------:R-:W1:Y:S04]  /*3d20*/  LDS.64 R14, [R32+UR6+0x120] ;  /* 0x00012006200e7984 */ /* 0x000e680008000a00 */
[----:B------:R-:W1:Y:S04]  /*3d30*/  LDS.64 R12, [R32+UR6+0x240] ;  /* 0x00024006200c7984 */ /* 0x000e680008000a00 */
[----:B------:R-:W1:Y:S02]  /*3d40*/  LDS.64 R32, [R32+UR6+0x360] ;  /* 0x0003600620207984 */ /* 0x000e640008000a00 */
[----:B-1----:R-:W-:-:S02]  /*3d50*/  DMUL R16, R16, R36 ;  /* 0x0000002410107228 */ /* 0x002fc40000000000 */
[-C--:B------:R-:W-:Y:S02]  /*3d60*/  DMUL R14, R14, R36.reuse ;  /* 0x000000240e0e7228 */ /* 0x080fe40000000000 */
[-C--:B------:R-:W-:Y:S02]  /*3d70*/  DMUL R12, R12, R36.reuse ;  /* 0x000000240c0c7228 */ /* 0x080fe40000000000 */
[----:B------:R-:W-:Y:S02]  /*3d80*/  DMUL R32, R32, R36 ;  /* 0x0000002420207228 */ /* 0x000fe40000000000 */
[-C--:B--2---:R-:W-:Y:S02]  /*3d90*/  DFMA R16, R30, R34.reuse, R16 ;  /* 0x000000221e10722b */ /* 0x084fe40000000010 */
[-C--:B---3--:R-:W-:Y:S02]  /*3da0*/  DFMA R14, R28, R34.reuse, R14 ;  /* 0x000000221c0e722b */ /* 0x088fe4000000000e */
[----:B----4-:R-:W-:-:S02]  /*3db0*/  DFMA R12, R26, R34, R12 ;  /* 0x000000221a0c722b */ /* 0x010fc4000000000c */
[----:B------:R-:W-:Y:S01]  /*3dc0*/  DFMA R24, R24, R34, R32 ;  /* 0x000000221818722b */ /* 0x000fe20000000020 */
[----:B------:R-:W-:Y:S10]  /*3dd0*/  @P4 BRA `(.L_x_23) ;  /* 0x0000000400504947 */ /* 0x000ff40003800000 */
[-C--:B------:R-:W-:Y:S02]  /*3de0*/  ISETP.GE.AND P2, PT, R5, R2.reuse, PT ;  /* 0x000000020500720c */ /* 0x080fe40003f46270 */
[-C--:B------:R-:W-:Y:S02]  /*3df0*/  ISETP.GE.AND P1, PT, R4, R2.reuse, PT ;  /* 0x000000020400720c */ /* 0x080fe40003f26270 */
[----:B------:R-:W-:-:S09]  /*3e00*/  ISETP.GE.AND P0, PT, R3, R2, PT ;  /* 0x000000020300720c */ /* 0x000fd20003f06270 */
[----:B------:R1:W-:Y:S04]  /*3e10*/  @!P2 ST.E.64 desc[UR24][R10.64], R16 ;  /* 0x000000100a00a985 */ /* 0x0003e8000c101b18 */
[----:B------:R1:W-:Y:S04]  /*3e20*/  @!P1 ST.E.64 desc[UR24][R8.64], R14 ;  /* 0x0000000e08009985 */ /* 0x0003e8000c101b18 */
[----:B------:R1:W-:Y:S01]  /*3e30*/  @!P0 ST.E.64 desc[UR24][R6.64], R12 ;  /* 0x0000000c06008985 */ /* 0x0003e2000c101b18 */
[----:B------:R-:W-:-:S13]  /*3e40*/  ISETP.GE.AND P0, PT, R42, R2, PT ;  /* 0x000000022a00720c */ /* 0x000fda0003f06270 */
[----:B------:R-:W-:Y:S05]  /*3e50*/  @P0 BRA `(.L_x_23) ;  /* 0x0000000400300947 */ /* 0x000fea0003800000 */
[----:B------:R2:W-:Y:S01]  /*3e60*/  ST.E.64 desc[UR24][R20.64], R24 ;  /* 0x0000001814007985 */ /* 0x0005e2000c101b18 */
[----:B------:R-:W-:Y:S05]  /*3e70*/  BRA `(.L_x_23) ;  /* 0x0000000400287947 */ /* 0x000fea0003800000 */
.L_x_20:
[----:B------:R-:W-:Y:S05]  /*3e80*/  WARPSYNC.ALL ;  /* 0x0000000000007948 */ /* 0x000fea0003800000 */
[----:B------:R-:W-:Y:S06]  /*3e90*/  BAR.SYNC.DEFER_BLOCKING 0x0 ;  /* 0x0000000000007b1d */ /* 0x000fec0000010000 */
[----:B------:R-:W-:Y:S01]  /*3ea0*/  BSSY B0, `(.L_x_24) ;  /* 0x0000023000007945 */ /* 0x000fe20003800000 */
[----:B------:R-:W-:-:S04]  /*3eb0*/  DEPBAR.LE SB5, 0x2 ;  /* 0x0000d0800000791a */ /* 0x000fc80000000000 */
[----:B------:R2:W-:Y:S04]  /*3ec0*/  STS.128 [R33], R4 ;  /* 0x0000000421007388 */ /* 0x0005e80000000c00 */
[----:B------:R2:W-:Y:S01]  /*3ed0*/  STS.128 [R33+0x40], R8 ;  /* 0x0000400821007388 */ /* 0x0005e20000000c00 */
[----:B------:R-:W-:Y:S06]  /*3ee0*/  BAR.SYNC.DEFER_BLOCKING 0x0 ;  /* 0x0000000000007b1d */ /* 0x000fec0000010000 */
[----:B------:R-:W-:Y:S05]  /*3ef0*/  @!P5 BRA `(.L_x_25) ;  /* 0x000000000074d947 */ /* 0x000fea0003800000 */
[----:B------:R-:W-:Y:S01]  /*3f00*/  ULDC UR7, c[0x0][0x210] ;  /* 0x0000840000077ab9 */ /* 0x000fe20000000800 */
[----:B--2---:R-:W2:Y:S01]  /*3f10*/  LDS.64 R10, [R32+UR6+0x120] ;  /* 0x00012006200a7984 */ /* 0x004ea20008000a00 */
[C---:B------:R-:W-:Y:S01]  /*3f20*/  ISETP.GE.AND P0, PT, R42.reuse, UR7, PT ;  /* 0x000000072a007c0c */ /* 0x040fe2000bf06270 */
[C---:B------:R-:W-:Y:S01]  /*3f30*/  VIADD R2, R42.reuse, 0x1 ;  /* 0x000000012a027836 */ /* 0x040fe20000000000 */
[----:B------:R-:W-:Y:S01]  /*3f40*/  ULDC.64 UR4, c[0x0][0x288] ;  /* 0x0000a20000047ab9 */ /* 0x000fe20000000a00 */
[----:B------:R-:W3:Y:S01]  /*3f50*/  LDS.64 R8, [R32+UR6+0x240] ;  /* 0x0002400620087984 */ /* 0x000ee20008000a00 */
[----:B-1----:R-:W-:Y:S01]  /*3f60*/  VIADD R3, R42, 0x2 ;  /* 0x000000022a037836 */ /* 0x002fe20000000000 */
[----:B------:R-:W-:Y:S02]  /*3f70*/  IADD3 R20, P4, R46, UR4, RZ ;  /* 0x000000042e147c10 */ /* 0x000fe4000ff9e0ff */
[----:B------:R-:W1:Y:S01]  /*3f80*/  LDS.64 R6, [R32+UR6+0x360] ;  /* 0x0003600620067984 */ /* 0x000e620008000a00 */
[----:B------:R-:W-:Y:S01]  /*3f90*/  ISETP.GE.AND P3, PT, R2, UR7, PT ;  /* 0x0000000702007c0c */ /* 0x000fe2000bf66270 */
[----:B------:R-:W-:Y:S01]  /*3fa0*/  VIADD R2, R42, 0x3 ;  /* 0x000000032a027836 */ /* 0x000fe20000000000 */
[----:B------:R-:W-:-:S02]  /*3fb0*/  ISETP.GE.AND P2, PT, R3, UR7, PT ;  /* 0x0000000703007c0c */ /* 0x000fc4000bf46270 */
[----:B------:R-:W-:Y:S01]  /*3fc0*/  IADD3.X R21, R47, UR5, RZ, P4, !PT ;  /* 0x000000052f157c10 */ /* 0x000fe2000a7fe4ff */
[----:B------:R-:W4:Y:S01]  /*3fd0*/  @!P0 LDS.64 R4, [R32+UR6] ;  /* 0x0000000620048984 */ /* 0x000f220008000a00 */
[----:B------:R-:W-:Y:S01]  /*3fe0*/  ISETP.GE.AND P1, PT, R2, UR7, PT ;  /* 0x0000000702007c0c */ /* 0x000fe2000bf26270 */
[----:B------:R-:W-:Y:S01]  /*3ff0*/  @!P0 IMAD.MOV.U32 R24, RZ, RZ, R46 ;  /* 0x000000ffff188224 */ /* 0x000fe200078e002e */
[----:B------:R-:W-:Y:S01]  /*4000*/  IADD3 R22, P4, R20, UR4, RZ ;  /* 0x0000000414167c10 */ /* 0x000fe2000ff9e0ff */
[----:B------:R-:W-:-:S03]  /*4010*/  @!P0 IMAD.MOV.U32 R25, RZ, RZ, R47 ;  /* 0x000000ffff198224 */ /* 0x000fc600078e002f */
[----:B------:R-:W-:Y:S02]  /*4020*/  IADD3.X R23, R21, UR5, RZ, P4, !PT ;  /* 0x0000000515177c10 */ /* 0x000fe4000a7fe4ff */
[----:B------:R-:W-:-:S04]  /*4030*/  IADD3 R2, P4, R22, UR4, RZ ;  /* 0x0000000416027c10 */ /* 0x000fc8000ff9e0ff */
[----:B------:R-:W-:Y:S01]  /*4040*/  IADD3.X R3, R23, UR5, RZ, P4, !PT ;  /* 0x0000000517037c10 */ /* 0x000fe2000a7fe4ff */
[-C--:B--2---:R-:W-:Y:S02]  /*4050*/  @!P3 DMUL R10, R10, R36.reuse ;  /* 0x000000240a0ab228 */ /* 0x084fe40000000000 */
[-C--:B---3--:R-:W-:Y:S02]  /*4060*/  @!P2 DMUL R8, R8, R36.reuse ;  /* 0x000000240808a228 */ /* 0x088fe40000000000 */
[-C--:B-1----:R-:W-:Y:S02]  /*4070*/  @!P1 DMUL R6, R6, R36.reuse ;  /* 0x0000002406069228 */ /* 0x082fe40000000000 */
[----:B----4-:R-:W-:-:S07]  /*4080*/  @!P0 DMUL R4, R4, R36 ;  /* 0x0000002404048228 */ /* 0x010fce0000000000 */
[----:B------:R3:W-:Y:S04]  /*4090*/  @!P0 ST.E.64 desc[UR24][R24.64], R4 ;  /* 0x0000000418008985 */ /* 0x0007e8000c101b18 */
[----:B------:R3:W-:Y:S04]  /*40a0*/  @!P3 ST.E.64 desc[UR24][R20.64], R10 ;  /* 0x0000000a1400b985 */ /* 0x0007e8000c101b18 */
[----:B------:R3:W-:Y:S04]  /*40b0*/  @!P2 ST.E.64 desc[UR24][R22.64], R8 ;  /* 0x000000081600a985 */ /* 0x0007e8000c101b18 */
[----:B------:R3:W-:Y:S02]  /*40c0*/  @!P1 ST.E.64 desc[UR24][R2.64], R6 ;  /* 0x0000000602009985 */ /* 0x0007e4000c101b18 */
.L_x_25:
[----:B------:R-:W-:Y:S05]  /*40d0*/  BSYNC B0 ;  /* 0x0000000000007941 */ /* 0x000fea0003800000 */
.L_x_24:
[----:B------:R-:W-:Y:S06]  /*40e0*/  BAR.SYNC.DEFER_BLOCKING 0x0 ;  /* 0x0000000000007b1d */ /* 0x000fec0000010000 */
[----:B------:R-:W-:Y:S02]  /*40f0*/  ULDC.64 UR4, c[0x0][0x2a0] ;  /* 0x0000a80000047ab9 */ /* 0x000fe40000000a00 */
[----:B--23--:R-:W-:-:S04]  /*4100*/  IADD3 R4, P0, R46, UR4, RZ ;  /* 0x000000042e047c10 */ /* 0x00cfc8000ff1e0ff */
[----:B------:R-:W-:Y:S01]  /*4110*/  IADD3.X R5, R47, UR5, RZ, P0, !PT ;  /* 0x000000052f057c10 */ /* 0x000fe200087fe4ff */
[----:B-----5:R3:W-:Y:S04]  /*4120*/  STS.128 [R33], R16 ;  /* 0x0000001021007388 */ /* 0x0207e80000000c00 */
[----:B------:R3:W-:Y:S01]  /*4130*/  STS.128 [R33+0x40], R12 ;  /* 0x0000400c21007388 */ /* 0x0007e20000000c00 */
[----:B------:R-:W-:Y:S06]  /*4140*/  BAR.SYNC.DEFER_BLOCKING 0x0 ;  /* 0x0000000000007b1d */ /* 0x000fec0000010000 */
[----:B------:R-:W-:Y:S05]  /*4150*/  @!P5 BRA `(.L_x_23) ;  /* 0x000000000070d947 */ /* 0x000fea0003800000 */
[----:B------:R-:W2:Y:S01]  /*4160*/  LDS.64 R10, [R32+UR6] ;  /* 0x00000006200a7984 */ /* 0x000ea20008000a00 */
[C---:B------:R-:W-:Y:S01]  /*4170*/  VIADD R2, R42.reuse, 0x8 ;  /* 0x000000082a027836 */ /* 0x040fe20000000000 */
[----:B------:R-:W-:Y:S01]  /*4180*/  ULDC UR7, c[0x0][0x210] ;  /* 0x0000840000077ab9 */ /* 0x000fe20000000800 */
[----:B------:R-:W-:Y:S01]  /*4190*/  ULDC.64 UR4, c[0x0][0x288] ;  /* 0x0000a20000047ab9 */ /* 0x000fe20000000a00 */
[----:B------:R-:W4:Y:S01]  /*41a0*/  LDS.64 R6, [R32+UR6+0x360] ;  /* 0x0003600620067984 */ /* 0x000f220008000a00 */
[----:B-1----:R-:W-:Y:S01]  /*41b0*/  VIADD R3, R42, 0x9 ;  /* 0x000000092a037836 */ /* 0x002fe20000000000 */
[----:B------:R-:W-:Y:S01]  /*41c0*/  ISETP.GE.AND P4, PT, R2, UR7, PT ;  /* 0x0000000702007c0c */ /* 0x000fe2000bf86270 */
[----:B------:R-:W-:Y:S01]  /*41d0*/  VIADD R2, R42, 0xa ;  /* 0x0000000a2a027836 */ /* 0x000fe20000000000 */
[----:B------:R-:W1:Y:S01]  /*41e0*/  LDS.64 R8, [R32+UR6+0x120] ;  /* 0x0001200620087984 */ /* 0x000e620008000a00 */
[----:B---3--:R-:W-:Y:S01]  /*41f0*/  IADD3 R12, P0, R4, UR4, RZ ;  /* 0x00000004040c7c10 */ /* 0x008fe2000ff1e0ff */
[----:B------:R-:W-:Y:S01]  /*4200*/  VIADD R42, R42, 0xb ;  /* 0x0000000b2a2a7836 */ /* 0x000fe20000000000 */
[----:B------:R-:W-:Y:S01]  /*4210*/  ISETP.GE.AND P3, PT, R3, UR7, PT ;  /* 0x0000000703007c0c */ /* 0x000fe2000bf66270 */
[----:B------:R-:W3:Y:S01]  /*4220*/  LDS.64 R32, [R32+UR6+0x240] ;  /* 0x0002400620207984 */ /* 0x000ee20008000a00 */
[----:B------:R-:W-:-:S02]  /*4230*/  ISETP.GE.AND P2, PT, R2, UR7, PT ;  /* 0x0000000702007c0c */ /* 0x000fc4000bf46270 */
[----:B------:R-:W-:Y:S02]  /*4240*/  IADD3.X R13, R5, UR5, RZ, P0, !PT ;  /* 0x00000005050d7c10 */ /* 0x000fe400087fe4ff */
[----:B------:R-:W-:Y:S02]  /*4250*/  IADD3 R2, P0, R12, UR4, RZ ;  /* 0x000000040c027c10 */ /* 0x000fe4000ff1e0ff */
[----:B------:R-:W-:Y:S02]  /*4260*/  ISETP.GE.AND P1, PT, R42, UR7, PT ;  /* 0x000000072a007c0c */ /* 0x000fe4000bf26270 */
[----:B------:R-:W-:Y:S02]  /*4270*/  IADD3.X R3, R13, UR5, RZ, P0, !PT ;  /* 0x000000050d037c10 */ /* 0x000fe400087fe4ff */
[----:B------:R-:W-:-:S04]  /*4280*/  IADD3 R14, P0, R2, UR4, RZ ;  /* 0x00000004020e7c10 */ /* 0x000fc8000ff1e0ff */
[----:B------:R-:W-:Y:S01]  /*4290*/  IADD3.X R15, R3, UR5, RZ, P0, !PT ;  /* 0x00000005030f7c10 */ /* 0x000fe200087fe4ff */
[-C--:B--2---:R-:W-:Y:S02]  /*42a0*/  DMUL R10, R10, R36.reuse ;  /* 0x000000240a0a7228 */ /* 0x084fe40000000000 */
[----:B----4-:R-:W-:-:S05]  /*42b0*/  DMUL R6, R6, R36 ;  /* 0x0000002406067228 */ /* 0x010fca0000000000 */
[----:B------:R2:W-:Y:S01]  /*42c0*/  @!P4 ST.E.64 desc[UR24][R4.64], R10 ;  /* 0x0000000a0400c985 */ /* 0x0005e2000c101b18 */
[-C--:B-1----:R-:W-:Y:S02]  /*42d0*/  DMUL R8, R8, R36.reuse ;  /* 0x0000002408087228 */ /* 0x082fe40000000000 */
[----:B---3--:R-:W-:-:S05]  /*42e0*/  DMUL R32, R32, R36 ;  /* 0x0000002420207228 */ /* 0x008fca0000000000 */
[----:B------:R2:W-:Y:S04]  /*42f0*/  @!P3 ST.E.64 desc[UR24][R12.64], R8 ;  /* 0x000000080c00b985 */ /* 0x0005e8000c101b18 */
[----:B------:R2:W-:Y:S04]  /*4300*/  @!P2 ST.E.64 desc[UR24][R2.64], R32 ;  /* 0x000000200200a985 */ /* 0x0005e8000c101b18 */
[----:B------:R2:W-:Y:S02]  /*4310*/  @!P1 ST.E.64 desc[UR24][R14.64], R6 ;  /* 0x000000060e009985 */ /* 0x0005e4000c101b18 */
.L_x_23:
[----:B------:R-:W-:Y:S05]  /*4320*/  BSYNC B1 ;  /* 0x0000000000017941 */ /* 0x000fea0003800000 */
.L_x_19:
[----:B------:R-:W-:Y:S02]  /*4330*/  ULDC UR4, c[0x0][0x2f0] ;  /* 0x0000bc0000047ab9 */ /* 0x000fe40000000800 */
[----:B------:R-:W-:-:S13]  /*4340*/  ISETP.NE.AND P0, PT, RZ, UR4, PT ;  /* 0x00000004ff007c0c */ /* 0x000fda000bf05270 */
[----:B------:R-:W-:Y:S05]  /*4350*/  @P0 EXIT ;  /* 0x000000000000094d */ /* 0x000fea0003800000 */
[----:B------:R-:W-:Y:S05]  /*4360*/  @!P6 EXIT ;  /* 0x000000000000e94d */ /* 0x000fea0003800000 */
[----:B------:R-:W-:Y:S01]  /*4370*/  VIADD R44, R44, 0x1 ;  /* 0x000000012c2c7836 */ /* 0x000fe20000000000 */
[----:B------:R-:W-:Y:S01]  /*4380*/  ULDC UR4, c[0x0][0x224] ;  /* 0x0000890000047ab9 */ /* 0x000fe20000000800 */
[----:B------:R-:W-:-:S03]  /*4390*/  ISETP.GT.AND P1, PT, R0, RZ, PT ;  /* 0x000000ff0000720c */ /* 0x000fc60003f24270 */
[C---:B------:R-:W-:Y:S01]  /*43a0*/  ISETP.NE.AND P0, PT, R44.reuse, UR4, PT ;  /* 0x000000042c007c0c */ /* 0x040fe2000bf05270 */
[----:B------:R-:W-:Y:S05]  /*43b0*/  WARPSYNC.ALL ;  /* 0x0000000000007948 */ /* 0x000fea0003800000 */
[----:B------:R-:W-:Y:S01]  /*43c0*/  SEL R0, R44, RZ, P0 ;  /* 0x000000ff2c007207 */ /* 0x000fe20000000000 */
[----:B------:R-:W-:Y:S06]  /*43d0*/  BAR.SYNC.DEFER_BLOCKING 0x0 ;  /* 0x0000000000007b1d */ /* 0x000fec0000010000 */
[----:B------:R-:W-:Y:S05]  /*43e0*/  @P1 EXIT ;  /* 0x000000000000194d */ /* 0x000fea0003800000 */
[----:B--2---:R-:W-:Y:S02]  /*43f0*/  MOV R2, UR8 ;  /* 0x0000000800027c02 */ /* 0x004fe40008000f00 */
[----:B-1----:R-:W-:Y:S01]  /*4400*/  MOV R3, UR9 ;  /* 0x0000000900037c02 */ /* 0x002fe20008000f00 */
[----:B------:R-:W-:Y:S01]  /*4410*/  @!PT LDS RZ, [RZ] ;  /* 0x00000000fffff984 */ /* 0x000fe20000000800 */
[----:B------:R-:W-:Y:S01]  /*4420*/  @!PT LDS RZ, [RZ] ;  /* 0x00000000fffff984 */ /* 0x000fe20000000800 */
[----:B------:R-:W-:Y:S01]  /*4430*/  @!PT LDS RZ, [RZ] ;  /* 0x00000000fffff984 */ /* 0x000fe20000000800 */
[----:B------:R-:W-:Y:S01]  /*4440*/  @!PT LDS RZ, [RZ] ;  /* 0x00000000fffff984 */ /* 0x000fe20000000800 */
[----:B------:R-:W-:Y:S06]  /*4450*/  MEMBAR.ALL.GPU ;  /* 0x0000000000007992 */ /* 0x000fec000000a000 */
[----:B------:R-:W-:-:S00]  /*4460*/  ERRBAR ;  /* 0x00000000000079ab */ /* 0x000fc00000000000 */
[----:B------:R-:W-:Y:S06]  /*4470*/  CGAERRBAR ;  /* 0x00000000000075ab */ /* 0x000fec0000000000 */
[----:B------:R-:W-:Y:S01]  /*4480*/  STG.E.STRONG.GPU desc[UR24][R2.64], R0 ;  /* 0x0000000002007986 */ /* 0x000fe2000c10f918 */
[----:B------:R-:W-:Y:S05]  /*4490*/  EXIT ;  /* 0x000000000000794d */ /* 0x000fea0003800000 */
.L_x_26:
[----:B------:R-:W-:-:S00]  /*44a0*/  BRA `(.L_x_26) ;  /* 0xfffffffc00fc7947 */ /* 0x000fc0000383ffff */
[----:B------:R-:W-:-:S00]  /*44b0*/  NOP ;  /* 0x0000000000007918 */ /* 0x000fc00000000000 */
        /* <DEDUP_REMOVED lines=12> */
.L_x_27:


//--------------------- .nv.shared._ZN7cutlass6KernelINS_4gemm6kernel13TrmmUniversalINS1_11threadblock13MmaMultistageINS1_9GemmShapeILi32ELi32ELi16EEENS_9transform11threadblock44PredicatedTileAccessIteratorTriangularMatrixINS_11MatrixShapeILi32ELi16EEEdNS_6layout8RowMajorELi1ENS8_29PitchLinearWarpRakedThreadMapINS_16PitchLinearShapeILi16ELi32EEELi128ENSG_ILi16ELi2EEELi1EEELNS_8SideModeE1ELNS_8FillModeE0ELNS_8DiagTypeE3ENS_5ArrayIdLi1ELb1EEEEENS9_25RegularTileAccessIteratorISC_dNSD_40RowMajorTensorOpMultiplicand64bCrosswiseELi1ESJ_Li8EEELNS_4arch14CacheOperation4KindE0ENSA_INSB_ILi16ELi32EEEdSE_Li0ENS8_31PitchLinearWarpStripedThreadMapINSG_ILi32ELi16EEELi128ESI_Li1EEELSK_1ELSL_2ELSM_0ESO_EENSQ_ISW_dNSD_40RowMajorTensorOpMultiplicandCongruous64bELi0ESZ_Li8EEELSV_0EdSE_NS4_9MmaPolicyINS1_4warp11MmaTensorOpINS6_ILi16ELi16ELi16EEEdSR_dS11_dSE_NS14_17MmaTensorOpPolicyINST_3MmaINS6_ILi8ELi8ELi4EEELi32EdSE_dNSD_11ColumnMajorEdSE_NST_13OpMultiplyAddEEENSB_ILi1ELi1EEEEELi1ELb0EbEENSB_ILi0ELi0EEES1G_Li1EEELi3ELNS1_23SharedMemoryClearOptionE1EbEENS_8epilogue11threadblock8EpilogueIS7_S1F_Li1ENS1L_22PredicatedTileIteratorINS1L_26OutputTileOptimalThreadMapINS1L_15OutputTileShapeILi32ELi8ELi2ELi1ELi1EEENS1P_ILi1ELi2ELi1ELi1ELi2EEELi128ELi1ELi64EEEdLb0ENSD_9NoPermuteELb1EEENS1K_4warp24FragmentIteratorTensorOpIS16_S19_dNSN_IdLi2ELb1EEESE_EENS1V_20TileIteratorTensorOpIS16_S19_dSE_EENS1L_18SharedLoadIteratorINS1S_18CompactedThreadMapEdLi8EEENS1K_6thread17LinearCombinationIdLi1EddLNS24_9ScaleType4KindE0ELNS_15FloatRoundStyleE2EdEENSB_ILi0ELi4EEELi1ELi1EEENS4_30GemmIdentityThreadblockSwizzleILi1EEELSK_1ELSL_2ELSM_0EEEEEvNT_6ParamsE --------------------------
	.section	.nv.shared._ZN7cutlass6KernelINS_4gemm6kernel13TrmmUniversalINS1_11threadblock13MmaMultistageINS1_9GemmShapeILi32ELi32ELi16EEENS_9transform11threadblock44PredicatedTileAccessIteratorTriangularMatrixINS_11MatrixShapeILi32ELi16EEEdNS_6layout8RowMajorELi1ENS8_29PitchLinearWarpRakedThreadMapINS_16PitchLinearShapeILi16ELi32EEELi128ENSG_ILi16ELi2EEELi1EEELNS_8SideModeE1ELNS_8FillModeE0ELNS_8DiagTypeE3ENS_5ArrayIdLi1ELb1EEEEENS9_25RegularTileAccessIteratorISC_dNSD_40RowMajorTensorOpMultiplicand64bCrosswiseELi1ESJ_Li8EEELNS_4arch14CacheOperation4KindE0ENSA_INSB_ILi16ELi32EEEdSE_Li0ENS8_31PitchLinearWarpStripedThreadMapINSG_ILi32ELi16EEELi128ESI_Li1EEELSK_1ELSL_2ELSM_0ESO_EENSQ_ISW_dNSD_40RowMajorTensorOpMultiplicandCongruous64bELi0ESZ_Li8EEELSV_0EdSE_NS4_9MmaPolicyINS1_4warp11MmaTensorOpINS6_ILi16ELi16ELi16EEEdSR_dS11_dSE_NS14_17MmaTensorOpPolicyINST_3MmaINS6_ILi8ELi8ELi4EEELi32EdSE_dNSD_11ColumnMajorEdSE_NST_13OpMultiplyAddEEENSB_ILi1ELi1EEEEELi1ELb0EbEENSB_ILi0ELi0EEES1G_Li1EEELi3ELNS1_23SharedMemoryClearOptionE1EbEENS_8epilogue11threadblock8EpilogueIS7_S1F_Li1ENS1L_22PredicatedTileIteratorINS1L_26OutputTileOptimalThreadMapINS1L_15OutputTileShapeILi32ELi8ELi2ELi1ELi1EEENS1P_ILi1ELi2ELi1ELi1ELi2EEELi128ELi1ELi64EEEdLb0ENSD_9NoPermuteELb1EEENS1K_4warp24FragmentIteratorTensorOpIS16_S19_dNSN_IdLi2ELb1EEESE_EENS1V_20TileIteratorTensorOpIS16_S19_dSE_EENS1L_18SharedLoadIteratorINS1S_18CompactedThreadMapEdLi8EEENS1K_6thread17LinearCombinationIdLi1EddLNS24_9ScaleType4KindE0ELNS_15FloatRoundStyleE2EdEENSB_ILi0ELi4EEELi1ELi1EEENS4_30GemmIdentityThreadblockSwizzleILi1EEELSK_1ELSL_2ELSM_0EEEEEvNT_6ParamsE,"aw",@nobits
	.sectionflags	@""
	.align	16
	.zero		1024


//--------------------- .nv.shared.reserved.0     --------------------------
	.section	.nv.shared.reserved.0,"aw",@nobits
	.weak		__nv_reservedSMEM_offset_0_alias
	.size		__nv_reservedSMEM_offset_0_alias, 0, 0
	.other		__nv_reservedSMEM_offset_0_alias,@"STO_CUDA_RESERVED_SHARED STV_DEFAULT"
__nv_reservedSMEM_offset_0_alias:
	.zero		0


//--------------------- .nv.global                --------------------------
	.section	.nv.global,"aw",@nobits
.nv.global:
	.type		_ZN39_INTERNAL_950a2890_4_k_cu_f839eccb_27014cute1_E,@object
	.size		_ZN39_INTERNAL_950a2890_4_k_cu_f839eccb_27014cute1_E,(_ZN39_INTERNAL_950a2890_4_k_cu_f839eccb_27014cuda3std3__45__cpo6cbeginE - _ZN39_INTERNAL_950a2890_4_k_cu_f839eccb_27014cute1_E)
_ZN39_INTERNAL_950a2890_4_k_cu_f839eccb_27014cute1_E:
	.zero		1
	.type		_ZN39_INTERNAL_950a2890_4_k_cu_f839eccb_27014cuda3std3__45__cpo6cbeginE,@object
	.size		_ZN39_INTERNAL_950a2890_4_k_cu_f839eccb_27014cuda3std3__45__cpo6cbeginE,(_ZN39_INTERNAL_950a2890_4_k_cu_f839eccb_27014cuda3std3__48in_placeE - _ZN39_INTERNAL_950a2890_4_k_cu_f839eccb_27014cuda3std3__45__cpo6cbeginE)
_ZN39_INTERNAL_950a2890_4_k_cu_f839eccb_27014cuda3std3__45__cpo6cbeginE:
	.zero		1
	.type		_ZN39_INTERNAL_950a2890_4_k_cu_f839eccb_27014cuda3std3__48in_placeE,@object
	.size		_ZN39_INTERNAL_950a2890_4_k_cu_f839eccb_27014cuda3std3__48in_placeE,(_ZN39_INTERNAL_950a2890_4_k_cu_f839eccb_27014cuda3std6ranges3__45__cpo9iter_moveE - _ZN39_INTERNAL_950a2890_4_k_cu_f839eccb_27014cuda3std3__48in_placeE)
_ZN39_INTERNAL_950a2890_4_k_cu_f839eccb_27014cuda3std3__48in_placeE:
	.zero		1
	.type		_ZN39_INTERNAL_950a2890_4_k_cu_f839eccb_27014cuda3std6ranges3__45__cpo9iter_moveE,@object
	.size		_ZN39_INTERNAL_950a2890_4_k_cu_f839eccb_27014cuda3std6ranges3__45__cpo9iter_moveE,(_ZN39_INTERNAL_950a2890_4_k_cu_f839eccb_27014cuda3std3__45__cpo5beginE - _ZN39_INTERNAL_950a2890_4_k_cu_f839eccb_27014cuda3std6ranges3__45__cpo9iter_moveE)
_ZN39_INTERNAL_950a2890_4_k_cu_f839eccb_27014cuda3std6ranges3__45__cpo9iter_moveE:
	.zero		1
	.type		_ZN39_INTERNAL_950a2890_4_k_cu_f839eccb_27014cuda3std3__45__cpo5beginE,@object
	.size		_ZN39_INTERNAL_950a2890_4_k_cu_f839eccb_27014cuda3std3__45__cpo5beginE,(_ZN39_INTERNAL_950a2890_4_k_cu_f839eccb_27014cuda3std3__441_GLOBAL__N__950a2890_4_k_cu_f839eccb_27016ignoreE - _ZN39_INTERNAL_950a2890_4_k_cu_f839eccb_27014cuda3std3__45__cpo5beginE)
_ZN39_INTERNAL_950a2890_4_k_cu_f839eccb_27014cuda3std3__45__cpo5beginE:
	.zero		1
	.type		_ZN39_INTERNAL_950a2890_4_k_cu_f839eccb_27014cuda3std3__441_GLOBAL__N__950a2890_4_k_cu_f839eccb_27016ignoreE,@object
	.size		_ZN39_INTERNAL_950a2890_4_k_cu_f839eccb_27014cuda3std3__441_GLOBAL__N__950a2890_4_k_cu_f839eccb_27016ignoreE,(_ZN39_INTERNAL_950a2890_4_k_cu_f839eccb_27014cute7productE - _ZN39_INTERNAL_950a2890_4_k_cu_f839eccb_27014cuda3std3__441_GLOBAL__N__950a2890_4_k_cu_f839eccb_27016ignoreE)
_ZN39_INTERNAL_950a2890_4_k_cu_f839eccb_27014cuda3std3__441_GLOBAL__N__950a2890_4_k_cu_f839eccb_27016ignoreE:
	.zero		1
	.type		_ZN39_INTERNAL_950a2890_4_k_cu_f839eccb_27014cute7productE,@object
	.size		_ZN39_INTERNAL_950a2890_4_k_cu_f839eccb_27014cute7productE,(_ZN39_INTERNAL_950a2890_4_k_cu_f839eccb_27014cuda3std3__45__cpo3endE - _ZN39_INTERNAL_950a2890_4_k_cu_f839eccb_27014cute7productE)
_ZN39_INTERNAL_950a2890_4_k_cu_f839eccb_27014cute7productE:
	.zero		1
	.type		_ZN39_INTERNAL_950a2890_4_k_cu_f839eccb_27014cuda3std3__45__cpo3endE,@object
	.size		_ZN39_INTERNAL_950a2890_4_k_cu_f839eccb_27014cuda3std3__45__cpo3endE,(_ZN39_INTERNAL_950a2890_4_k_cu_f839eccb_27014cuda3std3__419piecewise_constructE - _ZN39_INTERNAL_950a2890_4_k_cu_f839eccb_27014cuda3std3__45__cpo3endE)
_ZN39_INTERNAL_950a2890_4_k_cu_f839eccb_27014cuda3std3__45__cpo3endE:
	.zero		1
	.type		_ZN39_INTERNAL_950a2890_4_k_cu_f839eccb_27014cuda3std3__419piecewise_constructE,@object
	.size		_ZN39_INTERNAL_950a2890_4_k_cu_f839eccb_27014cuda3std3__419piecewise_constructE,(_ZN39_INTERNAL_950a2890_4_k_cu_f839eccb_27014cuda3std3__45__cpo4cendE - _ZN39_INTERNAL_950a2890_4_k_cu_f839eccb_27014cuda3std3__419piecewise_constructE)
_ZN39_INTERNAL_950a2890_4_k_cu_f839eccb_27014cuda3std3__419piecewise_constructE:
	.zero		1
	.type		_ZN39_INTERNAL_950a2890_4_k_cu_f839eccb_27014cuda3std3__45__cpo4cendE,@object
	.size		_ZN39_INTERNAL_950a2890_4_k_cu_f839eccb_27014cuda3std3__45__cpo4cendE,(_ZN39_INTERNAL_950a2890_4_k_cu_f839eccb_27014cuda3std6ranges3__45__cpo4swapE - _ZN39_INTERNAL_950a2890_4_k_cu_f839eccb_27014cuda3std3__45__cpo4cendE)
_ZN39_INTERNAL_950a2890_4_k_cu_f839eccb_27014cuda3std3__45__cpo4cendE:
	.zero		1
	.type		_ZN39_INTERNAL_950a2890_4_k_cu_f839eccb_27014cuda3std6ranges3__45__cpo4swapE,@object
	.size		_ZN39_INTERNAL_950a2890_4_k_cu_f839eccb_27014cuda3std6ranges3__45__cpo4swapE,(.L_7 - _ZN39_INTERNAL_950a2890_4_k_cu_f839eccb_27014cuda3std6ranges3__45__cpo4swapE)
_ZN39_INTERNAL_950a2890_4_k_cu_f839eccb_27014cuda3std6ranges3__45__cpo4swapE:
	.zero		1
.L_7:


//--------------------- .nv.constant0._ZN7cutlass6KernelINS_4gemm6kernel13TrmmUniversalINS1_11threadblock13MmaMultistageINS1_9GemmShapeILi32ELi32ELi16EEENS_9transform11threadblock44PredicatedTileAccessIteratorTriangularMatrixINS_11MatrixShapeILi32ELi16EEEdNS_6layout8RowMajorELi1ENS8_29PitchLinearWarpRakedThreadMapINS_16PitchLinearShapeILi16ELi32EEELi128ENSG_ILi16ELi2EEELi1EEELNS_8SideModeE1ELNS_8FillModeE0ELNS_8DiagTypeE3ENS_5ArrayIdLi1ELb1EEEEENS9_25RegularTileAccessIteratorISC_dNSD_40RowMajorTensorOpMultiplicand64bCrosswiseELi1ESJ_Li8EEELNS_4arch14CacheOperation4KindE0ENSA_INSB_ILi16ELi32EEEdSE_Li0ENS8_31PitchLinearWarpStripedThreadMapINSG_ILi32ELi16EEELi128ESI_Li1EEELSK_1ELSL_2ELSM_0ESO_EENSQ_ISW_dNSD_40RowMajorTensorOpMultiplicandCongruous64bELi0ESZ_Li8EEELSV_0EdSE_NS4_9MmaPolicyINS1_4warp11MmaTensorOpINS6_ILi16ELi16ELi16EEEdSR_dS11_dSE_NS14_17MmaTensorOpPolicyINST_3MmaINS6_ILi8ELi8ELi4EEELi32EdSE_dNSD_11ColumnMajorEdSE_NST_13OpMultiplyAddEEENSB_ILi1ELi1EEEEELi1ELb0EbEENSB_ILi0ELi0EEES1G_Li1EEELi3ELNS1_23SharedMemoryClearOptionE1EbEENS_8epilogue11threadblock8EpilogueIS7_S1F_Li1ENS1L_22PredicatedTileIteratorINS1L_26OutputTileOptimalThreadMapINS1L_15OutputTileShapeILi32ELi8ELi2ELi1ELi1EEENS1P_ILi1ELi2ELi1ELi1ELi2EEELi128ELi1ELi64EEEdLb0ENSD_9NoPermuteELb1EEENS1K_4warp24FragmentIteratorTensorOpIS16_S19_dNSN_IdLi2ELb1EEESE_EENS1V_20TileIteratorTensorOpIS16_S19_dSE_EENS1L_18SharedLoadIteratorINS1S_18CompactedThreadMapEdLi8EEENS1K_6thread17LinearCombinationIdLi1EddLNS24_9ScaleType4KindE0ELNS_15FloatRoundStyleE2EdEENSB_ILi0ELi4EEELi1ELi1EEENS4_30GemmIdentityThreadblockSwizzleILi1EEELSK_1ELSL_2ELSM_0EEEEEvNT_6ParamsE --------------------------
	.section	.nv.constant0._ZN7cutlass6KernelINS_4gemm6kernel13TrmmUniversalINS1_11threadblock13MmaMultistageINS1_9GemmShapeILi32ELi32ELi16EEENS_9transform11threadblock44PredicatedTileAccessIteratorTriangularMatrixINS_11MatrixShapeILi32ELi16EEEdNS_6layout8RowMajorELi1ENS8_29PitchLinearWarpRakedThreadMapINS_16PitchLinearShapeILi16ELi32EEELi128ENSG_ILi16ELi2EEELi1EEELNS_8SideModeE1ELNS_8FillModeE0ELNS_8DiagTypeE3ENS_5ArrayIdLi1ELb1EEEEENS9_25RegularTileAccessIteratorISC_dNSD_40RowMajorTensorOpMultiplicand64bCrosswiseELi1ESJ_Li8EEELNS_4arch14CacheOperation4KindE0ENSA_INSB_ILi16ELi32EEEdSE_Li0ENS8_31PitchLinearWarpStripedThreadMapINSG_ILi32ELi16EEELi128ESI_Li1EEELSK_1ELSL_2ELSM_0ESO_EENSQ_ISW_dNSD_40RowMajorTensorOpMultiplicandCongruous64bELi0ESZ_Li8EEELSV_0EdSE_NS4_9MmaPolicyINS1_4warp11MmaTensorOpINS6_ILi16ELi16ELi16EEEdSR_dS11_dSE_NS14_17MmaTensorOpPolicyINST_3MmaINS6_ILi8ELi8ELi4EEELi32EdSE_dNSD_11ColumnMajorEdSE_NST_13OpMultiplyAddEEENSB_ILi1ELi1EEEEELi1ELb0EbEENSB_ILi0ELi0EEES1G_Li1EEELi3ELNS1_23SharedMemoryClearOptionE1EbEENS_8epilogue11threadblock8EpilogueIS7_S1F_Li1ENS1L_22PredicatedTileIteratorINS1L_26OutputTileOptimalThreadMapINS1L_15OutputTileShapeILi32ELi8ELi2ELi1ELi1EEENS1P_ILi1ELi2ELi1ELi1ELi2EEELi128ELi1ELi64EEEdLb0ENSD_9NoPermuteELb1EEENS1K_4warp24FragmentIteratorTensorOpIS16_S19_dNSN_IdLi2ELb1EEESE_EENS1V_20TileIteratorTensorOpIS16_S19_dSE_EENS1L_18SharedLoadIteratorINS1S_18CompactedThreadMapEdLi8EEENS1K_6thread17LinearCombinationIdLi1EddLNS24_9ScaleType4KindE0ELNS_15FloatRoundStyleE2EdEENSB_ILi0ELi4EEELi1ELi1EEENS4_30GemmIdentityThreadblockSwizzleILi1EEELSK_1ELSL_2ELSM_0EEEEEvNT_6ParamsE,"a",@progbits
	.sectionflags	@""
	.align	4
.nv.constant0._ZN7cutlass6KernelINS_4gemm6kernel13TrmmUniversalINS1_11threadblock13MmaMultistageINS1_9GemmShapeILi32ELi32ELi16EEENS_9transform11threadblock44PredicatedTileAccessIteratorTriangularMatrixINS_11MatrixShapeILi32ELi16EEEdNS_6layout8RowMajorELi1ENS8_29PitchLinearWarpRakedThreadMapINS_16PitchLinearShapeILi16ELi32EEELi128ENSG_ILi16ELi2EEELi1EEELNS_8SideModeE1ELNS_8FillModeE0ELNS_8DiagTypeE3ENS_5ArrayIdLi1ELb1EEEEENS9_25RegularTileAccessIteratorISC_dNSD_40RowMajorTensorOpMultiplicand64bCrosswiseELi1ESJ_Li8EEELNS_4arch14CacheOperation4KindE0ENSA_INSB_ILi16ELi32EEEdSE_Li0ENS8_31PitchLinearWarpStripedThreadMapINSG_ILi32ELi16EEELi128ESI_Li1EEELSK_1ELSL_2ELSM_0ESO_EENSQ_ISW_dNSD_40RowMajorTensorOpMultiplicandCongruous64bELi0ESZ_Li8EEELSV_0EdSE_NS4_9MmaPolicyINS1_4warp11MmaTensorOpINS6_ILi16ELi16ELi16EEEdSR_dS11_dSE_NS14_17MmaTensorOpPolicyINST_3MmaINS6_ILi8ELi8ELi4EEELi32EdSE_dNSD_11ColumnMajorEdSE_NST_13OpMultiplyAddEEENSB_ILi1ELi1EEEEELi1ELb0EbEENSB_ILi0ELi0EEES1G_Li1EEELi3ELNS1_23SharedMemoryClearOptionE1EbEENS_8epilogue11threadblock8EpilogueIS7_S1F_Li1ENS1L_22PredicatedTileIteratorINS1L_26OutputTileOptimalThreadMapINS1L_15OutputTileShapeILi32ELi8ELi2ELi1ELi1EEENS1P_ILi1ELi2ELi1ELi1ELi2EEELi128ELi1ELi64EEEdLb0ENSD_9NoPermuteELb1EEENS1K_4warp24FragmentIteratorTensorOpIS16_S19_dNSN_IdLi2ELb1EEESE_EENS1V_20TileIteratorTensorOpIS16_S19_dSE_EENS1L_18SharedLoadIteratorINS1S_18CompactedThreadMapEdLi8EEENS1K_6thread17LinearCombinationIdLi1EddLNS24_9ScaleType4KindE0ELNS_15FloatRoundStyleE2EdEENSB_ILi0ELi4EEELi1ELi1EEENS4_30GemmIdentityThreadblockSwizzleILi1EEELSK_1ELSL_2ELSM_0EEEEEvNT_6ParamsE:
	.zero		824


//--------------------- SYMBOLS --------------------------

	.type		.nv.reservedSmem.offset0,@object
	.size		.nv.reservedSmem.offset0,0x4
